//
// Generated by NVIDIA NVVM Compiler
//
// Compiler Build ID: CL-36424714
// Cuda compilation tools, release 13.0, V13.0.88
// Based on NVVM 20.0.0
//

.version 9.0
.target sm_100
.address_size 64

	// .globl	Fan1Proxy
.global .align 4 .u32 finished;
// _ZZ9Fan1ProxyE9terminate has been demoted
// _ZZ9Fan1ProxyE5index has been demoted
// _ZZ9Fan2ProxyE9terminate has been demoted
// _ZZ9Fan2ProxyE5index has been demoted

.visible .entry Fan1Proxy(
	.param .u64 .ptr .align 1 Fan1Proxy_param_0,
	.param .u64 .ptr .align 1 Fan1Proxy_param_1,
	.param .u32 Fan1Proxy_param_2,
	.param .u32 Fan1Proxy_param_3,
	.param .u32 Fan1Proxy_param_4,
	.param .u32 Fan1Proxy_param_5,
	.param .align 4 .b8 Fan1Proxy_param_6[12],
	.param .u32 Fan1Proxy_param_7
)
{
	.reg .pred 	%p<14>;
	.reg .b16 	%rs<5>;
	.reg .b32 	%r<33>;
	.reg .b32 	%f<4>;
	.reg .b64 	%rd<15>;
	// demoted variable
	.shared .align 1 .u8 _ZZ9Fan1ProxyE9terminate;
	// demoted variable
	.shared .align 4 .u32 _ZZ9Fan1ProxyE5index;
	ld.param.u64 	%rd5, [Fan1Proxy_param_0];
	ld.param.u32 	%r1, [Fan1Proxy_param_6];
	ld.param.u64 	%rd6, [Fan1Proxy_param_1];
	ld.param.u32 	%r14, [Fan1Proxy_param_2];
	ld.param.u32 	%r15, [Fan1Proxy_param_3];
	ld.param.u32 	%r16, [Fan1Proxy_param_4];
	ld.param.u32 	%r17, [Fan1Proxy_param_5];
	ld.param.u32 	%r18, [Fan1Proxy_param_7];
	cvta.to.global.u64 	%rd1, %rd6;
	mov.u32 	%r2, %tid.x;
	mov.u32 	%r19, %tid.y;
	mov.u32 	%r20, %tid.z;
	or.b32  	%r21, %r19, %r20;
	or.b32  	%r3, %r21, %r2;
	setp.ne.s32 	%p1, %r3, 0;
	@%p1 bra 	$L__BB0_2;
	// begin inline asm
	mov.u32 %r22, %smid;
	// end inline asm
	setp.lt.s32 	%p2, %r22, %r16;
	setp.ge.s32 	%p3, %r22, %r17;
	or.pred  	%p4, %p2, %p3;
	selp.u16 	%rs1, 1, 0, %p4;
	st.shared.u8 	[_ZZ9Fan1ProxyE9terminate], %rs1;
$L__BB0_2:
	bar.sync 	0;
	ld.shared.u8 	%rs2, [_ZZ9Fan1ProxyE9terminate];
	setp.ne.s16 	%p5, %rs2, 0;
	@%p5 bra 	$L__BB0_16;
	mov.b32 	%r23, 0;
	st.shared.u32 	[_ZZ9Fan1ProxyE5index], %r23;
	setp.lt.s32 	%p6, %r18, 1;
	@%p6 bra 	$L__BB0_16;
	mov.u32 	%r4, %ntid.x;
	not.b32 	%r24, %r15;
	add.s32 	%r5, %r14, %r24;
	add.s32 	%r6, %r15, 1;
	cvt.s64.s32 	%rd2, %r15;
	mul.lo.s32 	%r25, %r15, %r14;
	cvt.s64.s32 	%rd7, %r25;
	add.s64 	%rd8, %rd7, %rd2;
	shl.b64 	%rd9, %rd8, 2;
	add.s64 	%rd3, %rd1, %rd9;
	cvta.to.global.u64 	%rd4, %rd5;
	bra.uni 	$L__BB0_6;
$L__BB0_5:
	setp.ge.s32 	%p13, %r32, %r18;
	@%p13 bra 	$L__BB0_16;
$L__BB0_6:
	setp.ne.s32 	%p7, %r3, 0;
	@%p7 bra 	$L__BB0_9;
	atom.global.add.u32 	%r26, [finished], 10;
	st.shared.u32 	[_ZZ9Fan1ProxyE5index], %r26;
	setp.lt.s32 	%p8, %r26, %r18;
	@%p8 bra 	$L__BB0_9;
	mov.b16 	%rs3, 1;
	st.shared.u8 	[_ZZ9Fan1ProxyE9terminate], %rs3;
$L__BB0_9:
	bar.sync 	0;
	ld.shared.u8 	%rs4, [_ZZ9Fan1ProxyE9terminate];
	setp.ne.s16 	%p9, %rs4, 0;
	@%p9 bra 	$L__BB0_16;
	ld.shared.u32 	%r32, [_ZZ9Fan1ProxyE5index];
	setp.le.s32 	%p10, %r18, %r32;
	@%p10 bra 	$L__BB0_5;
	add.s32 	%r27, %r32, 10;
	min.s32 	%r9, %r27, %r18;
$L__BB0_12:
	rem.u32 	%r28, %r32, %r1;
	mad.lo.s32 	%r11, %r28, %r4, %r2;
	setp.ge.u32 	%p11, %r11, %r5;
	@%p11 bra 	$L__BB0_14;
	add.s32 	%r29, %r6, %r11;
	mul.lo.s32 	%r30, %r29, %r14;
	cvt.u64.u32 	%rd10, %r30;
	add.s64 	%rd11, %rd10, %rd2;
	shl.b64 	%rd12, %rd11, 2;
	add.s64 	%rd13, %rd1, %rd12;
	ld.global.f32 	%f1, [%rd13];
	ld.global.f32 	%f2, [%rd3];
	div.rn.f32 	%f3, %f1, %f2;
	add.s64 	%rd14, %rd4, %rd12;
	st.global.f32 	[%rd14], %f3;
$L__BB0_14:
	bar.sync 	0;
	add.s32 	%r32, %r32, 1;
	setp.lt.s32 	%p12, %r32, %r9;
	@%p12 bra 	$L__BB0_12;
	ld.shared.u32 	%r32, [_ZZ9Fan1ProxyE5index];
	bra.uni 	$L__BB0_5;
$L__BB0_16:
	ret;

}
	// .globl	Fan2Proxy
.visible .entry Fan2Proxy(
	.param .u64 .ptr .align 1 Fan2Proxy_param_0,
	.param .u64 .ptr .align 1 Fan2Proxy_param_1,
	.param .u64 .ptr .align 1 Fan2Proxy_param_2,
	.param .u32 Fan2Proxy_param_3,
	.param .u32 Fan2Proxy_param_4,
	.param .u32 Fan2Proxy_param_5,
	.param .u32 Fan2Proxy_param_6,
	.param .u32 Fan2Proxy_param_7,
	.param .align 4 .b8 Fan2Proxy_param_8[12],
	.param .u32 Fan2Proxy_param_9
)
{
	.reg .pred 	%p<16>;
	.reg .b16 	%rs<5>;
	.reg .b32 	%r<44>;
	.reg .b32 	%f<11>;
	.reg .b64 	%rd<17>;
	// demoted variable
	.shared .align 1 .u8 _ZZ9Fan2ProxyE9terminate;
	// demoted variable
	.shared .align 4 .u32 _ZZ9Fan2ProxyE5index;
	ld.param.u32 	%r25, [Fan2Proxy_param_8+4];
	ld.param.u32 	%r24, [Fan2Proxy_param_8];
	ld.param.u64 	%rd6, [Fan2Proxy_param_0];
	ld.param.u64 	%rd7, [Fan2Proxy_param_1];
	ld.param.u64 	%rd8, [Fan2Proxy_param_2];
	ld.param.u32 	%r20, [Fan2Proxy_param_3];
	ld.param.u32 	%r21, [Fan2Proxy_param_5];
	ld.param.u32 	%r22, [Fan2Proxy_param_6];
	ld.param.u32 	%r23, [Fan2Proxy_param_7];
	ld.param.u32 	%r27, [Fan2Proxy_param_9];
	cvta.to.global.u64 	%rd1, %rd8;
	mov.u32 	%r1, %tid.x;
	mov.u32 	%r2, %tid.y;
	mov.u32 	%r28, %tid.z;
	or.b32  	%r29, %r2, %r28;
	or.b32  	%r3, %r29, %r1;
	setp.ne.s32 	%p1, %r3, 0;
	@%p1 bra 	$L__BB1_2;
	// begin inline asm
	mov.u32 %r30, %smid;
	// end inline asm
	setp.lt.s32 	%p2, %r30, %r22;
	setp.ge.s32 	%p3, %r30, %r23;
	or.pred  	%p4, %p2, %p3;
	selp.u16 	%rs1, 1, 0, %p4;
	st.shared.u8 	[_ZZ9Fan2ProxyE9terminate], %rs1;
$L__BB1_2:
	bar.sync 	0;
	ld.shared.u8 	%rs2, [_ZZ9Fan2ProxyE9terminate];
	setp.ne.s16 	%p5, %rs2, 0;
	@%p5 bra 	$L__BB1_18;
	mov.b32 	%r31, 0;
	st.shared.u32 	[_ZZ9Fan2ProxyE5index], %r31;
	setp.lt.s32 	%p6, %r27, 1;
	@%p6 bra 	$L__BB1_18;
	cvta.to.global.u64 	%rd2, %rd7;
	mov.u32 	%r4, %ntid.x;
	not.b32 	%r32, %r21;
	add.s32 	%r5, %r20, %r32;
	mov.u32 	%r6, %ntid.y;
	sub.s32 	%r7, %r20, %r21;
	add.s32 	%r8, %r21, 1;
	mul.lo.s32 	%r9, %r21, %r20;
	mul.wide.s32 	%rd9, %r21, 4;
	add.s64 	%rd3, %rd1, %rd9;
	cvta.to.global.u64 	%rd4, %rd6;
	bra.uni 	$L__BB1_6;
$L__BB1_5:
	setp.ge.s32 	%p15, %r43, %r27;
	@%p15 bra 	$L__BB1_18;
$L__BB1_6:
	setp.ne.s32 	%p7, %r3, 0;
	@%p7 bra 	$L__BB1_9;
	atom.global.add.u32 	%r33, [finished], 10;
	st.shared.u32 	[_ZZ9Fan2ProxyE5index], %r33;
	setp.lt.s32 	%p8, %r33, %r27;
	@%p8 bra 	$L__BB1_9;
	mov.b16 	%rs3, 1;
	st.shared.u8 	[_ZZ9Fan2ProxyE9terminate], %rs3;
$L__BB1_9:
	bar.sync 	0;
	ld.shared.u8 	%rs4, [_ZZ9Fan2ProxyE9terminate];
	setp.ne.s16 	%p9, %rs4, 0;
	@%p9 bra 	$L__BB1_18;
	ld.shared.u32 	%r43, [_ZZ9Fan2ProxyE5index];
	setp.le.s32 	%p10, %r27, %r43;
	@%p10 bra 	$L__BB1_5;
	add.s32 	%r34, %r43, 10;
	min.s32 	%r12, %r34, %r27;
$L__BB1_12:
	rem.u32 	%r35, %r43, %r24;
	mad.lo.s32 	%r15, %r35, %r4, %r1;
	setp.ge.u32 	%p11, %r15, %r5;
	@%p11 bra 	$L__BB1_16;
	div.u32 	%r36, %r43, %r24;
	rem.u32 	%r37, %r36, %r25;
	mad.lo.s32 	%r16, %r37, %r6, %r2;
	setp.ge.u32 	%p12, %r16, %r7;
	@%p12 bra 	$L__BB1_16;
	add.s32 	%r17, %r8, %r15;
	mad.lo.s32 	%r38, %r17, %r20, %r21;
	mul.wide.s32 	%rd10, %r38, 4;
	add.s64 	%rd5, %rd4, %rd10;
	ld.global.f32 	%f1, [%rd5];
	add.s32 	%r39, %r16, %r21;
	add.s32 	%r40, %r39, %r9;
	mul.wide.s32 	%rd11, %r40, 4;
	add.s64 	%rd12, %rd2, %rd11;
	ld.global.f32 	%f2, [%rd12];
	mul.f32 	%f3, %f1, %f2;
	add.s32 	%r41, %r38, %r16;
	mul.wide.s32 	%rd13, %r41, 4;
	add.s64 	%rd14, %rd2, %rd13;
	ld.global.f32 	%f4, [%rd14];
	sub.f32 	%f5, %f4, %f3;
	st.global.f32 	[%rd14], %f5;
	setp.ne.s32 	%p13, %r16, 0;
	@%p13 bra 	$L__BB1_16;
	ld.global.f32 	%f6, [%rd5];
	ld.global.f32 	%f7, [%rd3];
	mul.f32 	%f8, %f6, %f7;
	mul.wide.s32 	%rd15, %r17, 4;
	add.s64 	%rd16, %rd1, %rd15;
	ld.global.f32 	%f9, [%rd16];
	sub.f32 	%f10, %f9, %f8;
	st.global.f32 	[%rd16], %f10;
$L__BB1_16:
	bar.sync 	0;
	add.s32 	%r43, %r43, 1;
	setp.lt.s32 	%p14, %r43, %r12;
	@%p14 bra 	$L__BB1_12;
	ld.shared.u32 	%r43, [_ZZ9Fan2ProxyE5index];
	bra.uni 	$L__BB1_5;
$L__BB1_18:
	ret;

}


// ===== COMPILED SASS (sm_100) =====

	.target	sm_100

	.elftype	@"ET_EXEC"


//--------------------- .note.nv.tkinfo           --------------------------
	.section	.note.nv.tkinfo,"",@"SHT_NOTE"
	.sectionflags	@"SHF_NOTE_NV_TKINFO"
	.tkinfo
        /*0018*/ 	.word	0x00000002
        /*0030*/ 	.string	""
        /*0030*/ 	.string	"ptxas"
        /*0030*/ 	.string	"Cuda compilation tools, release 13.0, V13.0.88"
        /*0030*/ 	.string	"Build cuda_13.0.r13.0/compiler.36424714_0"
        /*0030*/ 	.string	"-arch sm_100 -m 64 "



//--------------------- .note.nv.cuinfo           --------------------------
	.section	.note.nv.cuinfo,"",@"SHT_NOTE"
	.sectionflags	@"SHF_NOTE_NV_CUINFO"
        /*0018*/ 	.short	0x0002
        /*001a*/ 	.short	0x0064
        /*001c*/ 	.short	0x0082
	.zero		2


//--------------------- .nv.info                  --------------------------
	.section	.nv.info,"",@"SHT_CUDA_INFO"
	.align	4


	//----- nvinfo : EIATTR_REGCOUNT
	.align		4
        /*0000*/ 	.byte	0x04, 0x2f
        /*0002*/ 	.short	(.L_2 - .L_1)
	.align		4
.L_1:
        /*0004*/ 	.word	index@(Fan1Proxy)
        /*0008*/ 	.word	0x00000018


	//----- nvinfo : EIATTR_FRAME_SIZE
	.align		4
.L_2:
        /*000c*/ 	.byte	0x04, 0x11
        /*000e*/ 	.short	(.L_4 - .L_3)
	.align		4
.L_3:
        /*0010*/ 	.word	index@($__internal_0_$__cuda_sm3x_div_rn_noftz_f32_slowpath)
        /*0014*/ 	.word	0x00000000


	//----- nvinfo : EIATTR_FRAME_SIZE
	.align		4
.L_4:
        /*0018*/ 	.byte	0x04, 0x11
        /*001a*/ 	.short	(.L_6 - .L_5)
	.align		4
.L_5:
        /*001c*/ 	.word	index@(Fan1Proxy)
        /*0020*/ 	.word	0x00000000


	//----- nvinfo : EIATTR_REGCOUNT
	.align		4
.L_6:
        /*0024*/ 	.byte	0x04, 0x2f
        /*0026*/ 	.short	(.L_8 - .L_7)
	.align		4
.L_7:
        /*0028*/ 	.word	index@(Fan2Proxy)
        /*002c*/ 	.word	0x0000001e


	//----- nvinfo : EIATTR_FRAME_SIZE
	.align		4
.L_8:
        /*0030*/ 	.byte	0x04, 0x11
        /*0032*/ 	.short	(.L_10 - .L_9)
	.align		4
.L_9:
        /*0034*/ 	.word	index@(Fan2Proxy)
        /*0038*/ 	.word	0x00000000


	//----- nvinfo : EIATTR_MIN_STACK_SIZE
	.align		4
.L_10:
        /*003c*/ 	.byte	0x04, 0x12
        /*003e*/ 	.short	(.L_12 - .L_11)
	.align		4
.L_11:
        /*0040*/ 	.word	index@(Fan2Proxy)
        /*0044*/ 	.word	0x00000000


	//----- nvinfo : EIATTR_MIN_STACK_SIZE
	.align		4
.L_12:
        /*0048*/ 	.byte	0x04, 0x12
        /*004a*/ 	.short	(.L_14 - .L_13)
	.align		4
.L_13:
        /*004c*/ 	.word	index@(Fan1Proxy)
        /*0050*/ 	.word	0x00000000
.L_14:


//--------------------- .nv.compat                --------------------------
	.section	.nv.compat,"",@"SHT_CUDA_COMPAT_INFO"
	.align	4
        /*0000*/ 	.byte	0x02, 0x09, 0x00, 0x00, 0x02, 0x02, 0x01, 0x00, 0x02, 0x05, 0x05, 0x00, 0x03, 0x07, 0x01, 0x01
        /*0010*/ 	.byte	0x02, 0x03, 0x00, 0x00, 0x02, 0x06, 0x01, 0x00, 0x04, 0x0b, 0x08, 0x00, 0x01, 0x00, 0x00, 0x00
        /*0020*/ 	.byte	0x00, 0x00, 0x00, 0x00


//--------------------- .nv.info.Fan2Proxy        --------------------------
	.section	.nv.info.Fan2Proxy,"",@"SHT_CUDA_INFO"
	.sectionflags	@""
	.align	4


	//----- nvinfo : EIATTR_CUDA_API_VERSION
	.align		4
        /*0000*/ 	.byte	0x04, 0x37
        /*0002*/ 	.short	(.L_16 - .L_15)
.L_15:
        /*0004*/ 	.word	0x00000082


	//----- nvinfo : EIATTR_KPARAM_INFO
	.align		4
.L_16:
        /*0008*/ 	.byte	0x04, 0x17
        /*000a*/ 	.short	(.L_18 - .L_17)
.L_17:
        /*000c*/ 	.word	0x00000000
        /*0010*/ 	.short	0x0009
        /*0012*/ 	.short	0x0038
        /*0014*/ 	.byte	0x00, 0xf0, 0x11, 0x00


	//----- nvinfo : EIATTR_KPARAM_INFO
	.align		4
.L_18:
        /*0018*/ 	.byte	0x04, 0x17
        /*001a*/ 	.short	(.L_20 - .L_19)
.L_19:
        /*001c*/ 	.word	0x00000000
        /*0020*/ 	.short	0x0008
        /*0022*/ 	.short	0x002c
        /*0024*/ 	.byte	0x00, 0xf0, 0x31, 0x00


	//----- nvinfo : EIATTR_KPARAM_INFO
	.align		4
.L_20:
        /*0028*/ 	.byte	0x04, 0x17
        /*002a*/ 	.short	(.L_22 - .L_21)
.L_21:
        /*002c*/ 	.word	0x00000000
        /*0030*/ 	.short	0x0007
        /*0032*/ 	.short	0x0028
        /*0034*/ 	.byte	0x00, 0xf0, 0x11, 0x00


	//----- nvinfo : EIATTR_KPARAM_INFO
	.align		4
.L_22:
        /*0038*/ 	.byte	0x04, 0x17
        /*003a*/ 	.short	(.L_24 - .L_23)
.L_23:
        /*003c*/ 	.word	0x00000000
        /*0040*/ 	.short	0x0006
        /*0042*/ 	.short	0x0024
        /*0044*/ 	.byte	0x00, 0xf0, 0x11, 0x00


	//----- nvinfo : EIATTR_KPARAM_INFO
	.align		4
.L_24:
        /*0048*/ 	.byte	0x04, 0x17
        /*004a*/ 	.short	(.L_26 - .L_25)
.L_25:
        /*004c*/ 	.word	0x00000000
        /*0050*/ 	.short	0x0005
        /*0052*/ 	.short	0x0020
        /*0054*/ 	.byte	0x00, 0xf0, 0x11, 0x00


	//----- nvinfo : EIATTR_KPARAM_INFO
	.align		4
.L_26:
        /*0058*/ 	.byte	0x04, 0x17
        /*005a*/ 	.short	(.L_28 - .L_27)
.L_27:
        /*005c*/ 	.word	0x00000000
        /*0060*/ 	.short	0x0004
        /*0062*/ 	.short	0x001c
        /*0064*/ 	.byte	0x00, 0xf0, 0x11, 0x00


	//----- nvinfo : EIATTR_KPARAM_INFO
	.align		4
.L_28:
        /*0068*/ 	.byte	0x04, 0x17
        /*006a*/ 	.short	(.L_30 - .L_29)
.L_29:
        /*006c*/ 	.word	0x00000000
        /*0070*/ 	.short	0x0003
        /*0072*/ 	.short	0x0018
        /*0074*/ 	.byte	0x00, 0xf0, 0x11, 0x00


	//----- nvinfo : EIATTR_KPARAM_INFO
	.align		4
.L_30:
        /*0078*/ 	.byte	0x04, 0x17
        /*007a*/ 	.short	(.L_32 - .L_31)
.L_31:
        /*007c*/ 	.word	0x00000000
        /*0080*/ 	.short	0x0002
        /*0082*/ 	.short	0x0010
        /*0084*/ 	.byte	0x00, 0xf5, 0x21, 0x00


	//----- nvinfo : EIATTR_KPARAM_INFO
	.align		4
.L_32:
        /*0088*/ 	.byte	0x04, 0x17
        /*008a*/ 	.short	(.L_34 - .L_33)
.L_33:
        /*008c*/ 	.word	0x00000000
        /*0090*/ 	.short	0x0001
        /*0092*/ 	.short	0x0008
        /*0094*/ 	.byte	0x00, 0xf5, 0x21, 0x00


	//----- nvinfo : EIATTR_KPARAM_INFO
	.align		4
.L_34:
        /*0098*/ 	.byte	0x04, 0x17
        /*009a*/ 	.short	(.L_36 - .L_35)
.L_35:
        /*009c*/ 	.word	0x00000000
        /*00a0*/ 	.short	0x0000
        /*00a2*/ 	.short	0x0000
        /*00a4*/ 	.byte	0x00, 0xf5, 0x21, 0x00


	//----- nvinfo : EIATTR_SPARSE_MMA_MASK
	.align		4
.L_36:
        /*00a8*/ 	.byte	0x03, 0x50
        /*00aa*/ 	.short	0x0000


	//----- nvinfo : EIATTR_MAXREG_COUNT
	.align		4
        /*00ac*/ 	.byte	0x03, 0x1b
        /*00ae*/ 	.short	0x00ff


	//----- nvinfo : EIATTR_NUM_BARRIERS
	.align		4
        /*00b0*/ 	.byte	0x02, 0x4c
        /*00b2*/ 	.byte	0x01
	.zero		1


	//----- nvinfo : EIATTR_MERCURY_ISA_VERSION
	.align		4
        /*00b4*/ 	.byte	0x03, 0x5f
        /*00b6*/ 	.short	0x0101


	//----- nvinfo : EIATTR_INT_WARP_WIDE_INSTR_OFFSETS
	.align		4
        /*00b8*/ 	.byte	0x04, 0x31
        /*00ba*/ 	.short	(.L_38 - .L_37)


	//   ....[0]....
.L_37:
        /*00bc*/ 	.word	0x000002c0


	//   ....[1]....
        /*00c0*/ 	.word	0x00000390


	//----- nvinfo : EIATTR_VRC_CTA_INIT_COUNT
	.align		4
.L_38:
        /*00c4*/ 	.byte	0x02, 0x4a
	.zero		1
	.zero		1


	//----- nvinfo : EIATTR_EXIT_INSTR_OFFSETS
	.align		4
        /*00c8*/ 	.byte	0x04, 0x1c
        /*00ca*/ 	.short	(.L_40 - .L_39)


	//   ....[0]....
.L_39:
        /*00cc*/ 	.word	0x00000190


	//   ....[1]....
        /*00d0*/ 	.word	0x000001d0


	//   ....[2]....
        /*00d4*/ 	.word	0x00000470


	//   ....[3]....
        /*00d8*/ 	.word	0x00000b10


	//----- nvinfo : EIATTR_CRS_STACK_SIZE
	.align		4
.L_40:
        /*00dc*/ 	.byte	0x04, 0x1e
        /*00de*/ 	.short	(.L_42 - .L_41)
.L_41:
        /*00e0*/ 	.word	0x00000000


	//----- nvinfo : EIATTR_CBANK_PARAM_SIZE
	.align		4
.L_42:
        /*00e4*/ 	.byte	0x03, 0x19
        /*00e6*/ 	.short	0x003c


	//----- nvinfo : EIATTR_PARAM_CBANK
	.align		4
        /*00e8*/ 	.byte	0x04, 0x0a
        /*00ea*/ 	.short	(.L_44 - .L_43)
	.align		4
.L_43:
        /*00ec*/ 	.word	index@(.nv.constant0.Fan2Proxy)
        /*00f0*/ 	.short	0x0380
        /*00f2*/ 	.short	0x003c


	//----- nvinfo : EIATTR_SW_WAR
	.align		4
.L_44:
        /*00f4*/ 	.byte	0x04, 0x36
        /*00f6*/ 	.short	(.L_46 - .L_45)
.L_45:
        /*00f8*/ 	.word	0x00000008
.L_46:


//--------------------- .nv.info.Fan1Proxy        --------------------------
	.section	.nv.info.Fan1Proxy,"",@"SHT_CUDA_INFO"
	.sectionflags	@""
	.align	4


	//----- nvinfo : EIATTR_CUDA_API_VERSION
	.align		4
        /*0000*/ 	.byte	0x04, 0x37
        /*0002*/ 	.short	(.L_48 - .L_47)
.L_47:
        /*0004*/ 	.word	0x00000082


	//----- nvinfo : EIATTR_KPARAM_INFO
	.align		4
.L_48:
        /*0008*/ 	.byte	0x04, 0x17
        /*000a*/ 	.short	(.L_50 - .L_49)
.L_49:
        /*000c*/ 	.word	0x00000000
        /*0010*/ 	.short	0x0007
        /*0012*/ 	.short	0x002c
        /*0014*/ 	.byte	0x00, 0xf0, 0x11, 0x00


	//----- nvinfo : EIATTR_KPARAM_INFO
	.align		4
.L_50:
        /*0018*/ 	.byte	0x04, 0x17
        /*001a*/ 	.short	(.L_52 - .L_51)
.L_51:
        /*001c*/ 	.word	0x00000000
        /*0020*/ 	.short	0x0006
        /*0022*/ 	.short	0x0020
        /*0024*/ 	.byte	0x00, 0xf0, 0x31, 0x00


	//----- nvinfo : EIATTR_KPARAM_INFO
	.align		4
.L_52:
        /*0028*/ 	.byte	0x04, 0x17
        /*002a*/ 	.short	(.L_54 - .L_53)
.L_53:
        /*002c*/ 	.word	0x00000000
        /*0030*/ 	.short	0x0005
        /*0032*/ 	.short	0x001c
        /*0034*/ 	.byte	0x00, 0xf0, 0x11, 0x00


	//----- nvinfo : EIATTR_KPARAM_INFO
	.align		4
.L_54:
        /*0038*/ 	.byte	0x04, 0x17
        /*003a*/ 	.short	(.L_56 - .L_55)
.L_55:
        /*003c*/ 	.word	0x00000000
        /*0040*/ 	.short	0x0004
        /*0042*/ 	.short	0x0018
        /*0044*/ 	.byte	0x00, 0xf0, 0x11, 0x00


	//----- nvinfo : EIATTR_KPARAM_INFO
	.align		4
.L_56:
        /*0048*/ 	.byte	0x04, 0x17
        /*004a*/ 	.short	(.L_58 - .L_57)
.L_57:
        /*004c*/ 	.word	0x00000000
        /*0050*/ 	.short	0x0003
        /*0052*/ 	.short	0x0014
        /*0054*/ 	.byte	0x00, 0xf0, 0x11, 0x00


	//----- nvinfo : EIATTR_KPARAM_INFO
	.align		4
.L_58:
        /*0058*/ 	.byte	0x04, 0x17
        /*005a*/ 	.short	(.L_60 - .L_59)
.L_59:
        /*005c*/ 	.word	0x00000000
        /*0060*/ 	.short	0x0002
        /*0062*/ 	.short	0x0010
        /*0064*/ 	.byte	0x00, 0xf0, 0x11, 0x00


	//----- nvinfo : EIATTR_KPARAM_INFO
	.align		4
.L_60:
        /*0068*/ 	.byte	0x04, 0x17
        /*006a*/ 	.short	(.L_62 - .L_61)
.L_61:
        /*006c*/ 	.word	0x00000000
        /*0070*/ 	.short	0x0001
        /*0072*/ 	.short	0x0008
        /*0074*/ 	.byte	0x00, 0xf5, 0x21, 0x00


	//----- nvinfo : EIATTR_KPARAM_INFO
	.align		4
.L_62:
        /*0078*/ 	.byte	0x04, 0x17
        /*007a*/ 	.short	(.L_64 - .L_63)
.L_63:
        /*007c*/ 	.word	0x00000000
        /*0080*/ 	.short	0x0000
        /*0082*/ 	.short	0x0000
        /*0084*/ 	.byte	0x00, 0xf5, 0x21, 0x00


	//----- nvinfo : EIATTR_SPARSE_MMA_MASK
	.align		4
.L_64:
        /*0088*/ 	.byte	0x03, 0x50
        /*008a*/ 	.short	0x0000


	//----- nvinfo : EIATTR_MAXREG_COUNT
	.align		4
        /*008c*/ 	.byte	0x03, 0x1b
        /*008e*/ 	.short	0x00ff


	//----- nvinfo : EIATTR_NUM_BARRIERS
	.align		4
        /*0090*/ 	.byte	0x02, 0x4c
        /*0092*/ 	.byte	0x01
	.zero		1


	//----- nvinfo : EIATTR_MERCURY_ISA_VERSION
	.align		4
        /*0094*/ 	.byte	0x03, 0x5f
        /*0096*/ 	.short	0x0101


	//----- nvinfo : EIATTR_INT_WARP_WIDE_INSTR_OFFSETS
	.align		4
        /*0098*/ 	.byte	0x04, 0x31
        /*009a*/ 	.short	(.L_66 - .L_65)


	//   ....[0]....
.L_65:
        /*009c*/ 	.word	0x000002d0


	//   ....[1]....
        /*00a0*/ 	.word	0x000003a0


	//----- nvinfo : EIATTR_VRC_CTA_INIT_COUNT
	.align		4
.L_66:
        /*00a4*/ 	.byte	0x02, 0x4a
	.zero		1
	.zero		1


	//----- nvinfo : EIATTR_EXIT_INSTR_OFFSETS
	.align		4
        /*00a8*/ 	.byte	0x04, 0x1c
        /*00aa*/ 	.short	(.L_68 - .L_67)


	//   ....[0]....
.L_67:
        /*00ac*/ 	.word	0x00000180


	//   ....[1]....
        /*00b0*/ 	.word	0x000001c0


	//   ....[2]....
        /*00b4*/ 	.word	0x00000480


	//   ....[3]....
        /*00b8*/ 	.word	0x000008e0


	//----- nvinfo : EIATTR_CRS_STACK_SIZE
	.align		4
.L_68:
        /*00bc*/ 	.byte	0x04, 0x1e
        /*00be*/ 	.short	(.L_70 - .L_69)
.L_69:
        /*00c0*/ 	.word	0x00000000


	//----- nvinfo : EIATTR_CBANK_PARAM_SIZE
	.align		4
.L_70:
        /*00c4*/ 	.byte	0x03, 0x19
        /*00c6*/ 	.short	0x0030


	//----- nvinfo : EIATTR_PARAM_CBANK
	.align		4
        /*00c8*/ 	.byte	0x04, 0x0a
        /*00ca*/ 	.short	(.L_72 - .L_71)
	.align		4
.L_71:
        /*00cc*/ 	.word	index@(.nv.constant0.Fan1Proxy)
        /*00d0*/ 	.short	0x0380
        /*00d2*/ 	.short	0x0030


	//----- nvinfo : EIATTR_SW_WAR
	.align		4
.L_72:
        /*00d4*/ 	.byte	0x04, 0x36
        /*00d6*/ 	.short	(.L_74 - .L_73)
.L_73:
        /*00d8*/ 	.word	0x00000008
.L_74:


//--------------------- .nv.callgraph             --------------------------
	.section	.nv.callgraph,"",@"SHT_CUDA_CALLGRAPH"
	.align	4
	.sectionentsize	8
	.align		4
        /*0000*/ 	.word	0x00000000
	.align		4
        /*0004*/ 	.word	0xffffffff
	.align		4
        /*0008*/ 	.word	0x00000000
	.align		4
        /*000c*/ 	.word	0xfffffffe
	.align		4
        /*0010*/ 	.word	0x00000000
	.align		4
        /*0014*/ 	.word	0xfffffffd
	.align		4
        /*0018*/ 	.word	0x00000000
	.align		4
        /*001c*/ 	.word	0xfffffffc


//--------------------- .nv.constant4             --------------------------
	.section	.nv.constant4,"a",@progbits
	.align	8
	.align		8
.nv.constant4:
        /*0000*/ 	.dword	finished


//--------------------- .text.Fan2Proxy           --------------------------
	.section	.text.Fan2Proxy,"ax",@progbits
	.align	128
        .global         Fan2Proxy
        .type           Fan2Proxy,@function
        .size           Fan2Proxy,(.L_x_34 - Fan2Proxy)
        .other          Fan2Proxy,@"STO_CUDA_ENTRY STV_DEFAULT"
Fan2Proxy:
.text.Fan2Proxy:
[----:B------:R-:W-:Y:S01]  /*0000*/  LDC R1, c[0x0][0x37c] ;  /* 0x0000df00ff017b82 */ /* 0x000fe20000000800 */
[----:B------:R-:W0:Y:S01]  /*0010*/  S2R R22, SR_TID.Y ;  /* 0x0000000000167919 */ /* 0x000e220000002200 */
[----:B------:R-:W-:Y:S01]  /*0020*/  BSSY.RECONVERGENT B0, `(.L_x_0) ;  /* 0x0000010000007945 */ /* 0x000fe20003800200 */
[----:B------:R-:W0:Y:S01]  /*0030*/  S2R R3, SR_TID.Z ;  /* 0x0000000000037919 */ /* 0x000e220000002300 */
[----:B------:R-:W1:Y:S01]  /*0040*/  S2R R21, SR_TID.X ;  /* 0x0000000000157919 */ /* 0x000e620000002100 */
[----:B0-----:R-:W-:-:S04]  /*0050*/  LOP3.LUT R0, R22, R3, RZ, 0xfc, !PT ;  /* 0x0000000316007212 */ /* 0x001fc800078efcff */
[----:B-1----:R-:W-:-:S13]  /*0060*/  LOP3.LUT P0, R0, R0, RZ, R21, 0xfa, !PT ;  /* 0x000000ff00007212 */ /* 0x002fda000780fa15 */
[----:B------:R-:W-:Y:S05]  /*0070*/  @P0 BRA `(.L_x_1) ;  /* 0x0000000000280947 */ /* 0x000fea0003800000 */
[----:B------:R-:W0:Y:S01]  /*0080*/  S2UR UR6, SR_VIRTUALSMID ;  /* 0x00000000000679c3 */ /* 0x000e220000004300 */
[----:B------:R-:W-:-:S07]  /*0090*/  UMOV UR4, 0x400 ;  /* 0x0000040000047882 */ /* 0x000fce0000000000 */
[----:B------:R-:W0:Y:S08]  /*00a0*/  LDC R2, c[0x0][0x3a8] ;  /* 0x0000ea00ff027b82 */ /* 0x000e300000000800 */
[----:B------:R-:W1:Y:S08]  /*00b0*/  S2UR UR5, SR_CgaCtaId ;  /* 0x00000000000579c3 */ /* 0x000e700000008800 */
[----:B------:R-:W2:Y:S01]  /*00c0*/  LDC R3, c[0x0][0x3a4] ;  /* 0x0000e900ff037b82 */ /* 0x000ea20000000800 */
[----:B0-----:R-:W-:Y:S01]  /*00d0*/  ISETP.LE.AND P0, PT, R2, UR6, PT ;  /* 0x0000000602007c0c */ /* 0x001fe2000bf03270 */
[----:B-1----:R-:W-:-:S03]  /*00e0*/  ULEA UR4, UR5, UR4, 0x18 ;  /* 0x0000000405047291 */ /* 0x002fc6000f8ec0ff */
[----:B--2---:R-:W-:-:S04]  /*00f0*/  ISETP.GT.OR P0, PT, R3, UR6, P0 ;  /* 0x0000000603007c0c */ /* 0x004fc80008704670 */
[----:B------:R-:W-:-:S05]  /*0100*/  SEL R2, RZ, 0x1, !P0 ;  /* 0x00000001ff027807 */ /* 0x000fca0004000000 */
[----:B------:R0:W-:Y:S04]  /*0110*/  STS.U8 [UR4], R2 ;  /* 0x00000002ff007988 */ /* 0x0001e80008000004 */
.L_x_1:
[----:B------:R-:W-:Y:S05]  /*0120*/  BSYNC.RECONVERGENT B0 ;  /* 0x0000000000007941 */ /* 0x000fea0003800200 */
.L_x_0:
[----:B------:R-:W1:Y:S08]  /*0130*/  S2UR UR5, SR_CgaCtaId ;  /* 0x00000000000579c3 */ /* 0x000e700000008800 */
[----:B------:R-:W-:Y:S06]  /*0140*/  BAR.SYNC.DEFER_BLOCKING 0x0 ;  /* 0x0000000000007b1d */ /* 0x000fec0000010000 */
[----:B------:R-:W-:-:S02]  /*0150*/  UMOV UR4, 0x400 ;  /* 0x0000040000047882 */ /* 0x000fc40000000000 */
[----:B-1----:R-:W-:-:S09]  /*0160*/  ULEA UR4, UR5, UR4, 0x18 ;  /* 0x0000000405047291 */ /* 0x002fd2000f8ec0ff */
[----:B0-----:R-:W0:Y:S02]  /*0170*/  LDS.U8 R2, [UR4] ;  /* 0x00000004ff027984 */ /* 0x001e240008000000 */
[----:B0-----:R-:W-:-:S13]  /*0180*/  ISETP.NE.AND P0, PT, R2, RZ, PT ;  /* 0x000000ff0200720c */ /* 0x001fda0003f05270 */
[----:B------:R-:W-:Y:S05]  /*0190*/  @P0 EXIT ;  /* 0x000000000000094d */ /* 0x000fea0003800000 */
[----:B------:R-:W0:Y:S01]  /*01a0*/  LDC R2, c[0x0][0x3b8] ;  /* 0x0000ee00ff027b82 */ /* 0x000e220000000800 */
[----:B------:R-:W-:Y:S01]  /*01b0*/  STS [UR4+0x4], RZ ;  /* 0x000004ffff007988 */ /* 0x000fe20008000804 */
[----:B0-----:R-:W-:-:S13]  /*01c0*/  ISETP.GE.AND P0, PT, R2, 0x1, PT ;  /* 0x000000010200780c */ /* 0x001fda0003f06270 */
[----:B------:R-:W-:Y:S05]  /*01d0*/  @!P0 EXIT ;  /* 0x000000000000894d */ /* 0x000fea0003800000 */
[----:B------:R-:W0:Y:S01]  /*01e0*/  LDC R5, c[0x0][0x3a0] ;  /* 0x0000e800ff057b82 */ /* 0x000e220000000800 */
[----:B------:R-:W1:Y:S01]  /*01f0*/  LDCU UR4, c[0x0][0x398] ;  /* 0x00007300ff0477ac */ /* 0x000e620008000800 */
[----:B------:R-:W-:Y:S01]  /*0200*/  ISETP.NE.AND P0, PT, R0, RZ, PT ;  /* 0x000000ff0000720c */ /* 0x000fe20003f05270 */
[----:B------:R-:W2:Y:S05]  /*0210*/  LDCU UR6, c[0x0][0x360] ;  /* 0x00006c00ff0677ac */ /* 0x000eaa0008000800 */
[----:B------:R-:W3:Y:S01]  /*0220*/  LDC.64 R2, c[0x0][0x390] ;  /* 0x0000e400ff027b82 */ /* 0x000ee20000000a00 */
[----:B------:R-:W4:Y:S01]  /*0230*/  LDCU.64 UR8, c[0x0][0x358] ;  /* 0x00006b00ff0877ac */ /* 0x000f220008000a00 */
[----:B------:R-:W0:Y:S02]  /*0240*/  LDCU UR7, c[0x0][0x364] ;  /* 0x00006c80ff0777ac */ /* 0x000e240008000800 */
[----:B0-----:R-:W-:-:S02]  /*0250*/  LOP3.LUT R18, RZ, R5, RZ, 0x33, !PT ;  /* 0x00000005ff127212 */ /* 0x001fc400078e33ff */
[----:B-1----:R-:W-:-:S03]  /*0260*/  IADD3 R20, PT, PT, -R5, UR4, RZ ;  /* 0x0000000405147c10 */ /* 0x002fc6000fffe1ff */
[----:B------:R-:W-:Y:S02]  /*0270*/  VIADD R18, R18, UR4 ;  /* 0x0000000412127c36 */ /* 0x000fe40008000000 */
[----:B--234-:R-:W-:-:S07]  /*0280*/  IMAD.WIDE R2, R5, 0x4, R2 ;  /* 0x0000000405027825 */ /* 0x01cfce00078e0202 */
.L_x_8:
[----:B------:R-:W-:Y:S04]  /*0290*/  BSSY.RECONVERGENT B0, `(.L_x_2) ;  /* 0x0000017000007945 */ /* 0x000fe80003800200 */
[----:B01----:R-:W-:Y:S05]  /*02a0*/  @P0 BRA `(.L_x_3) ;  /* 0x0000000000540947 */ /* 0x003fea0003800000 */
[----:B------:R-:W0:Y:S01]  /*02b0*/  S2R R7, SR_LANEID ;  /* 0x0000000000077919 */ /* 0x000e220000000000 */
[----:B------:R-:W-:Y:S01]  /*02c0*/  VOTEU.ANY UR4, UPT, PT ;  /* 0x0000000000047886 */ /* 0x000fe200038e0100 */
[----:B------:R-:W1:Y:S01]  /*02d0*/  LDC.64 R4, c[0x4][RZ] ;  /* 0x01000000ff047b82 */ /* 0x000e620000000a00 */
[----:B------:R-:W0:Y:S08]  /*02e0*/  FLO.U32 R6, UR4 ;  /* 0x0000000400067d00 */ /* 0x000e3000080e0000 */
[----:B------:R-:W2:Y:S01]  /*02f0*/  POPC R0, UR4 ;  /* 0x0000000400007d09 */ /* 0x000ea20008000000 */
[----:B0-----:R-:W-:Y:S01]  /*0300*/  ISETP.EQ.U32.AND P1, PT, R6, R7, PT ;  /* 0x000000070600720c */ /* 0x001fe20003f22070 */
[----:B--2---:R-:W-:-:S12]  /*0310*/  IMAD R7, R0, 0xa, RZ ;  /* 0x0000000a00077824 */ /* 0x004fd800078e02ff */
[----:B-1----:R0:W2:Y:S01]  /*0320*/  @P1 ATOMG.E.ADD.STRONG.GPU PT, R5, desc[UR8][R4.64], R7 ;  /* 0x80000007040519a8 */ /* 0x0020a200081ef108 */
[----:B------:R-:W1:Y:S01]  /*0330*/  S2UR UR5, SR_CgaCtaId ;  /* 0x00000000000579c3 */ /* 0x000e620000008800 */
[----:B------:R-:W3:Y:S01]  /*0340*/  S2R R8, SR_LTMASK ;  /* 0x0000000000087919 */ /* 0x000ee20000003900 */
[----:B0-----:R-:W-:Y:S01]  /*0350*/  IMAD.MOV.U32 R4, RZ, RZ, 0x1 ;  /* 0x00000001ff047424 */ /* 0x001fe200078e00ff */
[----:B---3--:R-:W-:Y:S01]  /*0360*/  LOP3.LUT R8, R8, UR4, RZ, 0xc0, !PT ;  /* 0x0000000408087c12 */ /* 0x008fe2000f8ec0ff */
[----:B------:R-:W0:Y:S03]  /*0370*/  LDCU UR4, c[0x0][0x3b8] ;  /* 0x00007700ff0477ac */ /* 0x000e260008000800 */
[----:B------:R-:W3:Y:S01]  /*0380*/  POPC R9, R8 ;  /* 0x0000000800097309 */ /* 0x000ee20000000000 */
[----:B--2---:R-:W3:Y:S02]  /*0390*/  SHFL.IDX PT, R0, R5, R6, 0x1f ;  /* 0x00001f0605007589 */ /* 0x004ee400000e0000 */
[----:B---3--:R-:W-:-:S05]  /*03a0*/  IMAD R0, R9, 0xa, R0 ;  /* 0x0000000a09007824 */ /* 0x008fca00078e0200 */
[----:B0-----:R-:W-:Y:S01]  /*03b0*/  ISETP.GE.AND P1, PT, R0, UR4, PT ;  /* 0x0000000400007c0c */ /* 0x001fe2000bf26270 */
[----:B------:R-:W-:Y:S02]  /*03c0*/  UMOV UR4, 0x400 ;  /* 0x0000040000047882 */ /* 0x000fe40000000000 */
[----:B-1----:R-:W-:-:S09]  /*03d0*/  ULEA UR4, UR5, UR4, 0x18 ;  /* 0x0000000405047291 */ /* 0x002fd2000f8ec0ff */
[----:B------:R0:W-:Y:S04]  /*03e0*/  STS [UR4+0x4], R0 ;  /* 0x00000400ff007988 */ /* 0x0001e80008000804 */
[----:B------:R0:W-:Y:S02]  /*03f0*/  @P1 STS.U8 [UR4], R4 ;  /* 0x00000004ff001988 */ /* 0x0001e40008000004 */
.L_x_3:
[----:B------:R-:W-:Y:S05]  /*0400*/  BSYNC.RECONVERGENT B0 ;  /* 0x0000000000007941 */ /* 0x000fea0003800200 */
.L_x_2:
[----:B------:R-:W1:Y:S08]  /*0410*/  S2UR UR5, SR_CgaCtaId ;  /* 0x00000000000579c3 */ /* 0x000e700000008800 */
[----:B------:R-:W-:Y:S06]  /*0420*/  BAR.SYNC.DEFER_BLOCKING 0x0 ;  /* 0x0000000000007b1d */ /* 0x000fec0000010000 */
[----:B------:R-:W-:-:S02]  /*0430*/  UMOV UR4, 0x400 ;  /* 0x0000040000047882 */ /* 0x000fc40000000000 */
[----:B-1----:R-:W-:-:S09]  /*0440*/  ULEA UR4, UR5, UR4, 0x18 ;  /* 0x0000000405047291 */ /* 0x002fd2000f8ec0ff */
[----:B0-----:R-:W0:Y:S02]  /*0450*/  LDS.U8 R0, [UR4] ;  /* 0x00000004ff007984 */ /* 0x001e240008000000 */
[----:B0-----:R-:W-:-:S13]  /*0460*/  ISETP.NE.AND P1, PT, R0, RZ, PT ;  /* 0x000000ff0000720c */ /* 0x001fda0003f25270 */
[----:B------:R-:W-:Y:S05]  /*0470*/  @P1 EXIT ;  /* 0x000000000000194d */ /* 0x000fea0003800000 */
[----:B------:R-:W0:Y:S01]  /*0480*/  LDS R19, [UR4+0x4] ;  /* 0x00000404ff137984 */ /* 0x000e220008000800 */
[----:B------:R-:W0:Y:S02]  /*0490*/  LDC R16, c[0x0][0x3b8] ;  /* 0x0000ee00ff107b82 */ /* 0x000e240000000800 */
[----:B0-----:R-:W-:-:S13]  /*04a0*/  ISETP.GE.AND P1, PT, R19, R16, PT ;  /* 0x000000101300720c */ /* 0x001fda0003f26270 */
[----:B------:R-:W-:Y:S05]  /*04b0*/  @P1 BRA `(.L_x_4) ;  /* 0x00000004008c1947 */ /* 0x000fea0003800000 */
[----:B------:R-:W0:Y:S01]  /*04c0*/  LDCU UR4, c[0x0][0x3ac] ;  /* 0x00007580ff0477ac */ /* 0x000e220008000800 */
[----:B------:R-:W1:Y:S01]  /*04d0*/  LDC R17, c[0x0][0x398] ;  /* 0x0000e600ff117b82 */ /* 0x000e620000000800 */
[----:B------:R-:W-:Y:S01]  /*04e0*/  VIADDMNMX R16, R19, 0xa, R16, PT ;  /* 0x0000000a13107846 */ /* 0x000fe20003800110 */
[----:B------:R-:W2:Y:S01]  /*04f0*/  LDCU UR10, c[0x0][0x3ac] ;  /* 0x00007580ff0a77ac */ /* 0x000ea20008000800 */
[----:B------:R-:W3:Y:S05]  /*0500*/  LDCU UR11, c[0x0][0x3a0] ;  /* 0x00007400ff0b77ac */ /* 0x000eea0008000800 */
[----:B------:R-:W4:Y:S01]  /*0510*/  LDC.64 R4, c[0x0][0x390] ;  /* 0x0000e400ff047b82 */ /* 0x000f220000000a00 */
[----:B------:R-:W1:Y:S07]  /*0520*/  LDCU UR5, c[0x0][0x3b0] ;  /* 0x00007600ff0577ac */ /* 0x000e6e0008000800 */
[----:B------:R-:W1:Y:S01]  /*0530*/  LDC.64 R6, c[0x0][0x380] ;  /* 0x0000e000ff067b82 */ /* 0x000e620000000a00 */
[----:B0-----:R-:W0:Y:S01]  /*0540*/  I2F.U32.RP R0, UR4 ;  /* 0x0000000400007d06 */ /* 0x001e220008209000 */
[----:B------:R-:W-:-:S02]  /*0550*/  UISETP.NE.U32.AND UP0, UPT, UR4, URZ, UPT ;  /* 0x000000ff0400728c */ /* 0x000fc4000bf05070 */
[----:B------:R-:W-:-:S04]  /*0560*/  ULOP3.LUT UR12, URZ, UR4, URZ, 0x33, !UPT ;  /* 0x00000004ff0c7292 */ /* 0x000fc8000f8e33ff */
[----:B------:R-:W1:Y:S01]  /*0570*/  LDC.64 R8, c[0x0][0x388] ;  /* 0x0000e200ff087b82 */ /* 0x000e620000000a00 */
[----:B------:R-:W-:Y:S01]  /*0580*/  PLOP3.LUT P1, PT, PT, PT, UP0, 0x80, 0x8 ;  /* 0x000000000008781c */ /* 0x000fe20003f2f008 */
[----:B0-----:R-:W0:Y:S02]  /*0590*/  MUFU.RCP R0, R0 ;  /* 0x0000000000007308 */ /* 0x001e240000001000 */
[----:B0-----:R-:W-:Y:S02]  /*05a0*/  IADD3 R24, PT, PT, R0, 0xffffffe, RZ ;  /* 0x0ffffffe00187810 */ /* 0x001fe40007ffe0ff */
[----:B------:R-:W-:-:S04]  /*05b0*/  MOV R0, UR12 ;  /* 0x0000000c00007c02 */ /* 0x000fc80008000f00 */
[----:B------:R0:W5:Y:S02]  /*05c0*/  F2I.FTZ.U32.TRUNC.NTZ R25, R24 ;  /* 0x0000001800197305 */ /* 0x000164000021f000 */
[----:B0-----:R-:W-:Y:S02]  /*05d0*/  IMAD.MOV.U32 R24, RZ, RZ, RZ ;  /* 0x000000ffff187224 */ /* 0x001fe400078e00ff */
[----:B-----5:R-:W-:-:S04]  /*05e0*/  IMAD.MOV R11, RZ, RZ, -R25 ;  /* 0x000000ffff0b7224 */ /* 0x020fc800078e0a19 */
[----:B------:R-:W-:-:S04]  /*05f0*/  IMAD R11, R11, UR4, RZ ;  /* 0x000000040b0b7c24 */ /* 0x000fc8000f8e02ff */
[----:B-1234-:R-:W-:-:S07]  /*0600*/  IMAD.HI.U32 R24, R25, R11, R24 ;  /* 0x0000000b19187227 */ /* 0x01efce00078e0018 */
.L_x_7:
[----:B01----:R-:W-:Y:S01]  /*0610*/  IMAD.HI.U32 R15, R24, R19, RZ ;  /* 0x00000013180f7227 */ /* 0x003fe200078e00ff */
[----:B------:R-:W-:Y:S03]  /*0620*/  BSSY.RECONVERGENT B0, `(.L_x_5) ;  /* 0x0000044000007945 */ /* 0x000fe60003800200 */
[----:B------:R-:W-:-:S04]  /*0630*/  IMAD.MOV R10, RZ, RZ, -R15 ;  /* 0x000000ffff0a7224 */ /* 0x000fc800078e0a0f */
[----:B------:R-:W-:-:S05]  /*0640*/  IMAD R11, R10, UR10, R19 ;  /* 0x0000000a0a0b7c24 */ /* 0x000fca000f8e0213 */
[----:B------:R-:W-:-:S13]  /*0650*/  ISETP.GE.U32.AND P2, PT, R11, UR10, PT ;  /* 0x0000000a0b007c0c */ /* 0x000fda000bf46070 */
[----:B------:R-:W-:-:S05]  /*0660*/  @P2 VIADD R11, R11, -UR10 ;  /* 0x8000000a0b0b2c36 */ /* 0x000fca0008000000 */
[----:B------:R-:W-:-:S13]  /*0670*/  ISETP.GE.U32.AND P3, PT, R11, UR10, PT ;  /* 0x0000000a0b007c0c */ /* 0x000fda000bf66070 */
[----:B------:R-:W-:-:S04]  /*0680*/  @P3 IADD3 R11, PT, PT, R11, -UR10, RZ ;  /* 0x8000000a0b0b3c10 */ /* 0x000fc8000fffe0ff */
[----:B------:R-:W-:-:S05]  /*0690*/  SEL R10, R0, R11, !P1 ;  /* 0x0000000b000a7207 */ /* 0x000fca0004800000 */
[----:B------:R-:W-:-:S05]  /*06a0*/  IMAD R13, R10, UR6, R21 ;  /* 0x000000060a0d7c24 */ /* 0x000fca000f8e0215 */
[----:B------:R-:W-:-:S13]  /*06b0*/  ISETP.GE.U32.AND P4, PT, R13, R18, PT ;  /* 0x000000120d00720c */ /* 0x000fda0003f86070 */
[----:B------:R-:W-:Y:S05]  /*06c0*/  @P4 BRA `(.L_x_6) ;  /* 0x0000000000e44947 */ /* 0x000fea0003800000 */
[----:B------:R-:W0:Y:S01]  /*06d0*/  I2F.U32.RP R0, UR5 ;  /* 0x0000000500007d06 */ /* 0x000e220008209000 */
[----:B------:R-:W-:Y:S01]  /*06e0*/  ULOP3.LUT UR4, URZ, UR10, URZ, 0x33, !UPT ;  /* 0x0000000aff047292 */ /* 0x000fe2000f8e33ff */
[----:B------:R-:W-:Y:S01]  /*06f0*/  @P2 IADD3 R15, PT, PT, R15, 0x1, RZ ;  /* 0x000000010f0f2810 */ /* 0x000fe20007ffe0ff */
[----:B------:R-:W-:-:S04]  /*0700*/  UISETP.NE.U32.AND UP0, UPT, UR10, URZ, UPT ;  /* 0x000000ff0a00728c */ /* 0x000fc8000bf05070 */
[----:B------:R-:W-:Y:S01]  /*0710*/  @P3 VIADD R15, R15, 0x1 ;  /* 0x000000010f0f3836 */ /* 0x000fe20000000000 */
[----:B------:R-:W1:Y:S01]  /*0720*/  I2F.U32.RP R12, UR10 ;  /* 0x0000000a000c7d06 */ /* 0x000e620008209000 */
[----:B------:R-:W-:Y:S02]  /*0730*/  PLOP3.LUT P1, PT, PT, PT, UP0, 0x80, 0x8 ;  /* 0x000000000008781c */ /* 0x000fe40003f2f008 */
[----:B------:R-:W-:-:S05]  /*0740*/  ISETP.NE.U32.AND P3, PT, RZ, UR5, PT ;  /* 0x00000005ff007c0c */ /* 0x000fca000bf65070 */
[----:B0-----:R-:W0:Y:S08]  /*0750*/  MUFU.RCP R0, R0 ;  /* 0x0000000000007308 */ /* 0x001e300000001000 */
[----:B-1----:R-:W-:Y:S01]  /*0760*/  MUFU.RCP R12, R12 ;  /* 0x0000000c000c7308 */ /* 0x002fe20000001000 */
[----:B0-----:R-:W-:Y:S02]  /*0770*/  VIADD R10, R0, 0xffffffe ;  /* 0x0ffffffe000a7836 */ /* 0x001fe40000000000 */
[----:B------:R-:W-:-:S05]  /*0780*/  IMAD.U32 R0, RZ, RZ, UR4 ;  /* 0x00000004ff007e24 */ /* 0x000fca000f8e00ff */
[----:B------:R0:W1:Y:S01]  /*0790*/  F2I.FTZ.U32.TRUNC.NTZ R11, R10 ;  /* 0x0000000a000b7305 */ /* 0x000062000021f000 */
[----:B------:R-:W-:Y:S01]  /*07a0*/  SEL R15, R0, R15, !P1 ;  /* 0x0000000f000f7207 */ /* 0x000fe20004800000 */
[----:B0-----:R-:W-:Y:S02]  /*07b0*/  HFMA2 R10, -RZ, RZ, 0, 0 ;  /* 0x00000000ff0a7431 */ /* 0x001fe400000001ff */
[----:B-1----:R-:W-:-:S04]  /*07c0*/  IMAD.MOV R23, RZ, RZ, -R11 ;  /* 0x000000ffff177224 */ /* 0x002fc800078e0a0b */
[----:B------:R-:W-:-:S04]  /*07d0*/  IMAD R23, R23, UR5, RZ ;  /* 0x0000000517177c24 */ /* 0x000fc8000f8e02ff */
[----:B------:R-:W-:-:S06]  /*07e0*/  IMAD.HI.U32 R10, R11, R23, R10 ;  /* 0x000000170b0a7227 */ /* 0x000fcc00078e000a */
[----:B------:R-:W-:-:S04]  /*07f0*/  IMAD.HI.U32 R10, R10, R15, RZ ;  /* 0x0000000f0a0a7227 */ /* 0x000fc800078e00ff */
[----:B------:R-:W-:-:S04]  /*0800*/  IMAD.MOV R10, RZ, RZ, -R10 ;  /* 0x000000ffff0a7224 */ /* 0x000fc800078e0a0a */
[----:B------:R-:W-:Y:S01]  /*0810*/  IMAD R15, R10, UR5, R15 ;  /* 0x000000050a0f7c24 */ /* 0x000fe2000f8e020f */
[----:B------:R-:W-:-:S04]  /*0820*/  IADD3 R10, PT, PT, R12, 0xffffffe, RZ ;  /* 0x0ffffffe0c0a7810 */ /* 0x000fc80007ffe0ff */
[----:B------:R-:W-:Y:S01]  /*0830*/  ISETP.GE.U32.AND P2, PT, R15, UR5, PT ;  /* 0x000000050f007c0c */ /* 0x000fe2000bf46070 */
[----:B------:R0:W1:Y:S02]  /*0840*/  F2I.FTZ.U32.TRUNC.NTZ R11, R10 ;  /* 0x0000000a000b7305 */ /* 0x000064000021f000 */
[----:B0-----:R-:W-:-:S10]  /*0850*/  IMAD.MOV.U32 R10, RZ, RZ, RZ ;  /* 0x000000ffff0a7224 */ /* 0x001fd400078e00ff */
[----:B------:R-:W-:Y:S02]  /*0860*/  @P2 VIADD R15, R15, -UR5 ;  /* 0x800000050f0f2c36 */ /* 0x000fe40008000000 */
[----:B-1----:R-:W-:-:S03]  /*0870*/  IMAD.MOV R14, RZ, RZ, -R11 ;  /* 0x000000ffff0e7224 */ /* 0x002fc600078e0a0b */
[----:B------:R-:W-:-:S13]  /*0880*/  ISETP.GE.U32.AND P2, PT, R15, UR5, PT ;  /* 0x000000050f007c0c */ /* 0x000fda000bf46070 */
[----:B------:R-:W-:Y:S01]  /*0890*/  @P2 VIADD R15, R15, -UR5 ;  /* 0x800000050f0f2c36 */ /* 0x000fe20008000000 */
[----:B------:R-:W-:-:S05]  /*08a0*/  @!P3 LOP3.LUT R15, RZ, UR5, RZ, 0x33, !PT ;  /* 0x00000005ff0fbc12 */ /* 0x000fca000f8e33ff */
[----:B------:R-:W-:Y:S01]  /*08b0*/  IMAD R23, R15, UR7, R22 ;  /* 0x000000070f177c24 */ /* 0x000fe2000f8e0216 */
[----:B------:R-:W-:-:S04]  /*08c0*/  MOV R15, R14 ;  /* 0x0000000e000f7202 */ /* 0x000fc80000000f00 */
[----:B------:R-:W-:Y:S01]  /*08d0*/  ISETP.GE.U32.AND P2, PT, R23, R20, PT ;  /* 0x000000141700720c */ /* 0x000fe20003f46070 */
[----:B------:R-:W-:-:S04]  /*08e0*/  IMAD R15, R15, UR10, RZ ;  /* 0x0000000a0f0f7c24 */ /* 0x000fc8000f8e02ff */
[----:B------:R-:W-:-:S08]  /*08f0*/  IMAD.HI.U32 R24, R11, R15, R10 ;  /* 0x0000000f0b187227 */ /* 0x000fd000078e000a */
[----:B------:R-:W-:Y:S05]  /*0900*/  @P2 BRA `(.L_x_6) ;  /* 0x0000000000542947 */ /* 0x000fea0003800000 */
[----:B------:R-:W-:Y:S02]  /*0910*/  IADD3.X R25, PT, PT, R13, UR11, RZ, PT, !PT ;  /* 0x0000000b0d197c10 */ /* 0x000fe4000bffe4ff */
[----:B------:R-:W-:-:S03]  /*0920*/  IADD3 R12, PT, PT, R23, UR11, RZ ;  /* 0x0000000b170c7c10 */ /* 0x000fc6000fffe0ff */
[----:B------:R-:W-:Y:S02]  /*0930*/  IMAD R10, R25, R17, UR11 ;  /* 0x0000000b190a7e24 */ /* 0x000fe4000f8e0211 */
[----:B------:R-:W-:Y:S02]  /*0940*/  IMAD R13, R17, UR11, R12 ;  /* 0x0000000b110d7c24 */ /* 0x000fe4000f8e020c */
[----:B------:R-:W-:Y:S02]  /*0950*/  IMAD.IADD R15, R23, 0x1, R10 ;  /* 0x00000001170f7824 */ /* 0x000fe400078e020a */
[----:B------:R-:W-:-:S04]  /*0960*/  IMAD.WIDE R12, R13, 0x4, R8 ;  /* 0x000000040d0c7825 */ /* 0x000fc800078e0208 */
[----:B------:R-:W-:Y:S02]  /*0970*/  IMAD.WIDE R10, R10, 0x4, R6 ;  /* 0x000000040a0a7825 */ /* 0x000fe400078e0206 */
[----:B------:R-:W2:Y:S02]  /*0980*/  LDG.E R13, desc[UR8][R12.64] ;  /* 0x000000080c0d7981 */ /* 0x000ea4000c1e1900 */
[----:B------:R-:W-:Y:S02]  /*0990*/  IMAD.WIDE R14, R15, 0x4, R8 ;  /* 0x000000040f0e7825 */ /* 0x000fe400078e0208 */
[----:B------:R-:W2:Y:S04]  /*09a0*/  LDG.E R26, desc[UR8][R10.64] ;  /* 0x000000080a1a7981 */ /* 0x000ea8000c1e1900 */
[----:B------:R-:W2:Y:S01]  /*09b0*/  LDG.E R27, desc[UR8][R14.64] ;  /* 0x000000080e1b7981 */ /* 0x000ea2000c1e1900 */
[----:B------:R-:W-:Y:S01]  /*09c0*/  ISETP.NE.AND P2, PT, R23, RZ, PT ;  /* 0x000000ff1700720c */ /* 0x000fe20003f45270 */
[----:B--2---:R-:W-:-:S05]  /*09d0*/  FFMA R27, -R26, R13, R27 ;  /* 0x0000000d1a1b7223 */ /* 0x004fca000000011b */
[----:B------:R0:W-:Y:S07]  /*09e0*/  STG.E desc[UR8][R14.64], R27 ;  /* 0x0000001b0e007986 */ /* 0x0001ee000c101908 */
[----:B------:R-:W-:Y:S05]  /*09f0*/  @P2 BRA `(.L_x_6) ;  /* 0x0000000000182947 */ /* 0x000fea0003800000 */
[----:B------:R-:W-:Y:S01]  /*0a00*/  IMAD.WIDE R12, R25, 0x4, R4 ;  /* 0x00000004190c7825 */ /* 0x000fe200078e0204 */
[----:B------:R-:W2:Y:S04]  /*0a10*/  LDG.E R10, desc[UR8][R10.64] ;  /* 0x000000080a0a7981 */ /* 0x000ea8000c1e1900 */
[----:B0-----:R-:W2:Y:S04]  /*0a20*/  LDG.E R15, desc[UR8][R2.64] ;  /* 0x00000008020f7981 */ /* 0x001ea8000c1e1900 */
[----:B------:R-:W2:Y:S02]  /*0a30*/  LDG.E R23, desc[UR8][R12.64] ;  /* 0x000000080c177981 */ /* 0x000ea4000c1e1900 */
[----:B--2---:R-:W-:-:S05]  /*0a40*/  FFMA R15, -R10, R15, R23 ;  /* 0x0000000f0a0f7223 */ /* 0x004fca0000000117 */
[----:B------:R1:W-:Y:S02]  /*0a50*/  STG.E desc[UR8][R12.64], R15 ;  /* 0x0000000f0c007986 */ /* 0x0003e4000c101908 */
.L_x_6:
[----:B------:R-:W-:Y:S05]  /*0a60*/  BSYNC.RECONVERGENT B0 ;  /* 0x0000000000007941 */ /* 0x000fea0003800200 */
.L_x_5:
[----:B------:R-:W-:Y:S01]  /*0a70*/  IADD3 R19, PT, PT, R19, 0x1, RZ ;  /* 0x0000000113137810 */ /* 0x000fe20007ffe0ff */
[----:B------:R-:W-:Y:S03]  /*0a80*/  BAR.SYNC.DEFER_BLOCKING 0x0 ;  /* 0x0000000000007b1d */ /* 0x000fe60000010000 */
[----:B------:R-:W-:-:S13]  /*0a90*/  ISETP.GE.AND P2, PT, R19, R16, PT ;  /* 0x000000101300720c */ /* 0x000fda0003f46270 */
[----:B------:R-:W-:Y:S05]  /*0aa0*/  @!P2 BRA `(.L_x_7) ;  /* 0xfffffff800d8a947 */ /* 0x000fea000383ffff */
[----:B------:R-:W2:Y:S01]  /*0ab0*/  S2UR UR5, SR_CgaCtaId ;  /* 0x00000000000579c3 */ /* 0x000ea20000008800 */
[----:B------:R-:W-:Y:S02]  /*0ac0*/  UMOV UR4, 0x400 ;  /* 0x0000040000047882 */ /* 0x000fe40000000000 */
[----:B--2---:R-:W-:-:S09]  /*0ad0*/  ULEA UR4, UR5, UR4, 0x18 ;  /* 0x0000000405047291 */ /* 0x004fd2000f8ec0ff */
[----:B------:R-:W2:Y:S03]  /*0ae0*/  LDS R19, [UR4+0x4] ;  /* 0x00000404ff137984 */ /* 0x000ea60008000800 */
.L_x_4:
[----:B------:R-:W2:Y:S02]  /*0af0*/  LDCU UR4, c[0x0][0x3b8] ;  /* 0x00007700ff0477ac */ /* 0x000ea40008000800 */
[----:B--2---:R-:W-:-:S13]  /*0b00*/  ISETP.GE.AND P1, PT, R19, UR4, PT ;  /* 0x0000000413007c0c */ /* 0x004fda000bf26270 */
[----:B------:R-:W-:Y:S05]  /*0b10*/  @P1 EXIT ;  /* 0x000000000000194d */ /* 0x000fea0003800000 */
[----:B------:R-:W-:Y:S05]  /*0b20*/  BRA `(.L_x_8) ;  /* 0xfffffff400d87947 */ /* 0x000fea000383ffff */
.L_x_9:
[----:B------:R-:W-:-:S00]  /*0b30*/  BRA `(.L_x_9) ;  /* 0xfffffffc00fc7947 */ /* 0x000fc0000383ffff */
[----:B------:R-:W-:-:S00]  /*0b40*/  NOP ;  /* 0x0000000000007918 */ /* 0x000fc00000000000 */
        /* <DEDUP_REMOVED lines=11> */
.L_x_34:


//--------------------- .text.Fan1Proxy           --------------------------
	.section	.text.Fan1Proxy,"ax",@progbits
	.align	128
        .global         Fan1Proxy
        .type           Fan1Proxy,@function
        .size           Fan1Proxy,(.L_x_33 - Fan1Proxy)
        .other          Fan1Proxy,@"STO_CUDA_ENTRY STV_DEFAULT"
Fan1Proxy:
.text.Fan1Proxy:
        /* <DEDUP_REMOVED lines=10> */
[----:B------:R-:W0:Y:S08]  /*00a0*/  LDC.64 R4, c[0x0][0x398] ;  /* 0x0000e600ff047b82 */ /* 0x000e300000000a00 */
[----:B------:R-:W1:Y:S01]  /*00b0*/  S2UR UR5, SR_CgaCtaId ;  /* 0x00000000000579c3 */ /* 0x000e620000008800 */
[----:B0-----:R-:W-:-:S04]  /*00c0*/  ISETP.LE.AND P0, PT, R5, UR6, PT ;  /* 0x0000000605007c0c */ /* 0x001fc8000bf03270 */
[----:B------:R-:W-:Y:S01]  /*00d0*/  ISETP.GT.OR P0, PT, R4, UR6, P0 ;  /* 0x0000000604007c0c */ /* 0x000fe20008704670 */
[----:B-1----:R-:W-:-:S03]  /*00e0*/  ULEA UR4, UR5, UR4, 0x18 ;  /* 0x0000000405047291 */ /* 0x002fc6000f8ec0ff */
[----:B------:R-:W-:-:S06]  /*00f0*/  SEL R0, RZ, 0x1, !P0 ;  /* 0x00000001ff007807 */ /* 0x000fcc0004000000 */
[----:B------:R0:W-:Y:S03]  /*0100*/  STS.U8 [UR4], R0 ;  /* 0x00000000ff007988 */ /* 0x0001e60008000004 */
.L_x_11:
[----:B------:R-:W-:Y:S05]  /*0110*/  BSYNC.RECONVERGENT B0 ;  /* 0x0000000000007941 */ /* 0x000fea0003800200 */
.L_x_10:
        /* <DEDUP_REMOVED lines=11> */
[----:B------:R-:W0:Y:S01]  /*01d0*/  LDCU.64 UR8, c[0x0][0x390] ;  /* 0x00007200ff0877ac */ /* 0x000e220008000a00 */
[----:B------:R-:W1:Y:S01]  /*01e0*/  LDCU.64 UR10, c[0x0][0x388] ;  /* 0x00007100ff0a77ac */ /* 0x000e620008000a00 */
[----:B------:R-:W2:Y:S01]  /*01f0*/  LDCU UR12, c[0x0][0x360] ;  /* 0x00006c00ff0c77ac */ /* 0x000ea20008000800 */
[----:B------:R-:W3:Y:S01]  /*0200*/  LDCU.64 UR14, c[0x0][0x358] ;  /* 0x00006b00ff0e77ac */ /* 0x000ee20008000a00 */
[----:B0-----:R-:W-:Y:S02]  /*0210*/  UIMAD UR5, UR9, UR8, URZ ;  /* 0x00000008090572a4 */ /* 0x001fe4000f8e02ff */
[----:B------:R-:W-:Y:S02]  /*0220*/  USHF.R.S32.HI UR13, URZ, 0x1f, UR9 ;  /* 0x0000001fff0d7899 */ /* 0x000fe40008011409 */
[----:B------:R-:W-:Y:S02]  /*0230*/  UIADD3 UR6, UP0, UPT, UR5, UR9, URZ ;  /* 0x0000000905067290 */ /* 0x000fe4000ff1e0ff */
[----:B------:R-:W-:-:S02]  /*0240*/  ULOP3.LUT UR4, URZ, UR9, URZ, 0x33, !UPT ;  /* 0x00000009ff047292 */ /* 0x000fc4000f8e33ff */
[----:B------:R-:W-:Y:S02]  /*0250*/  ULEA.HI.X.SX32 UR7, UR5, UR13, 0x1, UP0 ;  /* 0x0000000d05077291 */ /* 0x000fe400080f0eff */
[----:B-1----:R-:W-:Y:S02]  /*0260*/  ULEA UR5, UP0, UR6, UR10, 0x2 ;  /* 0x0000000a06057291 */ /* 0x002fe4000f8010ff */
[----:B------:R-:W-:Y:S02]  /*0270*/  UIADD3 UR4, UPT, UPT, UR4, UR8, URZ ;  /* 0x0000000804047290 */ /* 0x000fe4000fffe0ff */
[----:B--23--:R-:W-:-:S12]  /*0280*/  ULEA.HI.X UR6, UR6, UR11, UR7, 0x2, UP0 ;  /* 0x0000000b06067291 */ /* 0x00cfd800080f1407 */
.L_x_20:
[----:B------:R-:W-:Y:S01]  /*0290*/  ISETP.NE.AND P0, PT, R6, RZ, PT ;  /* 0x000000ff0600720c */ /* 0x000fe20003f05270 */
[----:B------:R-:W-:-:S12]  /*02a0*/  BSSY.RECONVERGENT B0, `(.L_x_12) ;  /* 0x0000017000007945 */ /* 0x000fd80003800200 */
[----:B01----:R-:W-:Y:S05]  /*02b0*/  @P0 BRA `(.L_x_13) ;  /* 0x0000000000540947 */ /* 0x003fea0003800000 */
[----:B------:R-:W0:Y:S01]  /*02c0*/  S2R R8, SR_LANEID ;  /* 0x0000000000087919 */ /* 0x000e220000000000 */
[----:B------:R-:W-:Y:S01]  /*02d0*/  VOTEU.ANY UR7, UPT, PT ;  /* 0x0000000000077886 */ /* 0x000fe200038e0100 */
[----:B------:R-:W1:Y:S01]  /*02e0*/  LDC.64 R4, c[0x4][RZ] ;  /* 0x01000000ff047b82 */ /* 0x000e620000000a00 */
[----:B------:R-:W-:Y:S08]  /*02f0*/  FLO.U32 R7, UR7 ;  /* 0x0000000700077d00 */ /* 0x000ff000080e0000 */
[----:B------:R-:W2:Y:S02]  /*0300*/  POPC R0, UR7 ;  /* 0x0000000700007d09 */ /* 0x000ea40008000000 */
[----:B--2---:R-:W-:Y:S01]  /*0310*/  IMAD R3, R0, 0xa, RZ ;  /* 0x0000000a00037824 */ /* 0x004fe200078e02ff */
[----:B0-----:R-:W-:-:S13]  /*0320*/  ISETP.EQ.U32.AND P0, PT, R7, R8, PT ;  /* 0x000000080700720c */ /* 0x001fda0003f02070 */
        /* <DEDUP_REMOVED lines=14> */
.L_x_13:
[----:B------:R-:W-:Y:S05]  /*0410*/  BSYNC.RECONVERGENT B0 ;  /* 0x0000000000007941 */ /* 0x000fea0003800200 */
.L_x_12:
        /* <DEDUP_REMOVED lines=11> */
[----:B------:R-:W0:Y:S01]  /*04d0*/  LDC.64 R4, c[0x0][0x390] ;  /* 0x0000e400ff047b82 */ /* 0x000e220000000a00 */
[----:B------:R-:W-:Y:S01]  /*04e0*/  VIADDMNMX R8, R7, 0xa, R8, PT ;  /* 0x0000000a07087846 */ /* 0x000fe20003800108 */
[----:B------:R-:W1:Y:S01]  /*04f0*/  LDCU UR7, c[0x0][0x3a0] ;  /* 0x00007400ff0777ac */ /* 0x000e620008000800 */
[----:B------:R-:W2:Y:S01]  /*0500*/  LDCU.64 UR10, c[0x0][0x388] ;  /* 0x00007100ff0a77ac */ /* 0x000ea20008000a00 */
[----:B------:R-:W3:Y:S04]  /*0510*/  LDCU.64 UR8, c[0x0][0x380] ;  /* 0x00007000ff0877ac */ /* 0x000ee80008000a00 */
.L_x_19:
[----:B-1----:R-:W1:Y:S01]  /*0520*/  I2F.U32.RP R0, UR7 ;  /* 0x0000000700007d06 */ /* 0x002e620008209000 */
[----:B------:R-:W-:Y:S01]  /*0530*/  ISETP.NE.U32.AND P1, PT, RZ, UR7, PT ;  /* 0x00000007ff007c0c */ /* 0x000fe2000bf25070 */
[----:B------:R-:W-:Y:S06]  /*0540*/  BSSY.RECONVERGENT B0, `(.L_x_15) ;  /* 0x000002f000007945 */ /* 0x000fec0003800200 */
[----:B-1----:R-:W1:Y:S02]  /*0550*/  MUFU.RCP R0, R0 ;  /* 0x0000000000007308 */ /* 0x002e640000001000 */
[----:B-1----:R-:W-:-:S06]  /*0560*/  VIADD R10, R0, 0xffffffe ;  /* 0x0ffffffe000a7836 */ /* 0x002fcc0000000000 */
[----:B------:R1:W4:Y:S02]  /*0570*/  F2I.FTZ.U32.TRUNC.NTZ R11, R10 ;  /* 0x0000000a000b7305 */ /* 0x000324000021f000 */
[----:B-1----:R-:W-:Y:S02]  /*0580*/  IMAD.MOV.U32 R10, RZ, RZ, RZ ;  /* 0x000000ffff0a7224 */ /* 0x002fe400078e00ff */
[----:B----4-:R-:W-:-:S04]  /*0590*/  IMAD.MOV R3, RZ, RZ, -R11 ;  /* 0x000000ffff037224 */ /* 0x010fc800078e0a0b */
[----:B------:R-:W-:-:S04]  /*05a0*/  IMAD R3, R3, UR7, RZ ;  /* 0x0000000703037c24 */ /* 0x000fc8000f8e02ff */
[----:B------:R-:W-:-:S06]  /*05b0*/  IMAD.HI.U32 R12, R11, R3, R10 ;  /* 0x000000030b0c7227 */ /* 0x000fcc00078e000a */
[----:B------:R-:W-:-:S04]  /*05c0*/  IMAD.HI.U32 R12, R12, R7, RZ ;  /* 0x000000070c0c7227 */ /* 0x000fc800078e00ff */
[----:B------:R-:W-:-:S04]  /*05d0*/  IMAD.MOV R12, RZ, RZ, -R12 ;  /* 0x000000ffff0c7224 */ /* 0x000fc800078e0a0c */
[----:B------:R-:W-:-:S05]  /*05e0*/  IMAD R3, R12, UR7, R7 ;  /* 0x000000070c037c24 */ /* 0x000fca000f8e0207 */
[----:B------:R-:W-:-:S13]  /*05f0*/  ISETP.GE.U32.AND P0, PT, R3, UR7, PT ;  /* 0x0000000703007c0c */ /* 0x000fda000bf06070 */
[----:B------:R-:W-:-:S05]  /*0600*/  @P0 VIADD R3, R3, -UR7 ;  /* 0x8000000703030c36 */ /* 0x000fca0008000000 */
[----:B------:R-:W-:-:S13]  /*0610*/  ISETP.GE.U32.AND P0, PT, R3, UR7, PT ;  /* 0x0000000703007c0c */ /* 0x000fda000bf06070 */
[----:B------:R-:W-:Y:S01]  /*0620*/  @P0 VIADD R3, R3, -UR7 ;  /* 0x8000000703030c36 */ /* 0x000fe20008000000 */
[----:B------:R-:W-:-:S05]  /*0630*/  @!P1 LOP3.LUT R3, RZ, UR7, RZ, 0x33, !PT ;  /* 0x00000007ff039c12 */ /* 0x000fca000f8e33ff */
[----:B------:R-:W-:-:S05]  /*0640*/  IMAD R0, R3, UR12, R2 ;  /* 0x0000000c03007c24 */ /* 0x000fca000f8e0202 */
[----:B------:R-:W-:-:S13]  /*0650*/  ISETP.GE.U32.AND P0, PT, R0, UR4, PT ;  /* 0x0000000400007c0c */ /* 0x000fda000bf06070 */
[----:B------:R-:W-:Y:S05]  /*0660*/  @P0 BRA `(.L_x_16) ;  /* 0x0000000000700947 */ /* 0x000fea0003800000 */
[----:B0-----:R-:W-:Y:S02]  /*0670*/  IMAD.X R3, R0, 0x1, R5, PT ;  /* 0x0000000100037824 */ /* 0x001fe400038e0605 */
[----:B------:R-:W-:Y:S02]  /*0680*/  IMAD.U32 R14, RZ, RZ, UR5 ;  /* 0x00000005ff0e7e24 */ /* 0x000fe4000f8e00ff */
[----:B------:R-:W-:Y:S02]  /*0690*/  IMAD R0, R3, R4, RZ ;  /* 0x0000000403007224 */ /* 0x000fe400078e02ff */
[----:B------:R-:W-:-:S03]  /*06a0*/  IMAD.U32 R15, RZ, RZ, UR6 ;  /* 0x00000006ff0f7e24 */ /* 0x000fc6000f8e00ff */
[----:B------:R-:W-:Y:S02]  /*06b0*/  IADD3 R9, P0, PT, R0, R5, RZ ;  /* 0x0000000500097210 */ /* 0x000fe40007f1e0ff */
[----:B------:R-:W4:Y:S03]  /*06c0*/  LDG.E R3, desc[UR14][R14.64] ;  /* 0x0000000e0e037981 */ /* 0x000f26000c1e1900 */
[----:B------:R-:W-:Y:S02]  /*06d0*/  IMAD.X R0, RZ, RZ, UR13, P0 ;  /* 0x0000000dff007e24 */ /* 0x000fe400080e06ff */
[----:B------:R-:W-:-:S03]  /*06e0*/  IMAD.SHL.U32 R10, R9, 0x4, RZ ;  /* 0x00000004090a7824 */ /* 0x000fc600078e00ff */
[----:B------:R-:W-:Y:S02]  /*06f0*/  SHF.L.U64.HI R9, R9, 0x2, R0 ;  /* 0x0000000209097819 */ /* 0x000fe40000010200 */
[----:B--2---:R-:W-:-:S04]  /*0700*/  IADD3 R12, P0, PT, R10, UR10, RZ ;  /* 0x0000000a0a0c7c10 */ /* 0x004fc8000ff1e0ff */
[----:B------:R-:W-:-:S05]  /*0710*/  IADD3.X R13, PT, PT, R9, UR11, RZ, P0, !PT ;  /* 0x0000000b090d7c10 */ /* 0x000fca00087fe4ff */
[----:B------:R-:W2:Y:S01]  /*0720*/  LDG.E R0, desc[UR14][R12.64] ;  /* 0x0000000e0c007981 */ /* 0x000ea2000c1e1900 */
[----:B------:R-:W-:Y:S01]  /*0730*/  BSSY.RECONVERGENT B1, `(.L_x_17) ;  /* 0x000000c000017945 */ /* 0x000fe20003800200 */
[----:B----4-:R-:W0:Y:S02]  /*0740*/  MUFU.RCP R16, R3 ;  /* 0x0000000300107308 */ /* 0x010e240000001000 */
[----:B0-----:R-:W-:-:S06]  /*0750*/  FFMA R11, -R3, R16, 1 ;  /* 0x3f800000030b7423 */ /* 0x001fcc0000000110 */
[----:B--2---:R-:W0:Y:S01]  /*0760*/  FCHK P0, R0, R3 ;  /* 0x0000000300007302 */ /* 0x004e220000000000 */
[----:B------:R-:W-:-:S04]  /*0770*/  FFMA R11, R16, R11, R16 ;  /* 0x0000000b100b7223 */ /* 0x000fc80000000010 */
[----:B------:R-:W-:-:S04]  /*0780*/  FFMA R14, R0, R11, RZ ;  /* 0x0000000b000e7223 */ /* 0x000fc800000000ff */
[----:B------:R-:W-:-:S04]  /*0790*/  FFMA R15, -R3, R14, R0 ;  /* 0x0000000e030f7223 */ /* 0x000fc80000000100 */
[----:B------:R-:W-:Y:S01]  /*07a0*/  FFMA R15, R11, R15, R14 ;  /* 0x0000000f0b0f7223 */ /* 0x000fe2000000000e */
[----:B0-----:R-:W-:Y:S06]  /*07b0*/  @!P0 BRA `(.L_x_18) ;  /* 0x00000000000c8947 */ /* 0x001fec0003800000 */
[----:B------:R-:W-:-:S07]  /*07c0*/  MOV R12, 0x7e0 ;  /* 0x000007e0000c7802 */ /* 0x000fce0000000f00 */
[----:B---3--:R-:W-:Y:S05]  /*07d0*/  CALL.REL.NOINC `($__internal_0_$__cuda_sm3x_div_rn_noftz_f32_slowpath) ;  /* 0x0000000000487944 */ /* 0x008fea0003c00000 */
[----:B------:R-:W-:-:S07]  /*07e0*/  IMAD.MOV.U32 R15, RZ, RZ, R0 ;  /* 0x000000ffff0f7224 */ /* 0x000fce00078e0000 */
.L_x_18:
[----:B---3--:R-:W-:Y:S05]  /*07f0*/  BSYNC.RECONVERGENT B1 ;  /* 0x0000000000017941 */ /* 0x008fea0003800200 */
.L_x_17:
[----:B------:R-:W-:-:S04]  /*0800*/  IADD3 R10, P0, PT, R10, UR8, RZ ;  /* 0x000000080a0a7c10 */ /* 0x000fc8000ff1e0ff */
[----:B------:R-:W-:-:S05]  /*0810*/  IADD3.X R11, PT, PT, R9, UR9, RZ, P0, !PT ;  /* 0x00000009090b7c10 */ /* 0x000fca00087fe4ff */
[----:B------:R1:W-:Y:S04]  /*0820*/  STG.E desc[UR14][R10.64], R15 ;  /* 0x0000000f0a007986 */ /* 0x0003e8000c10190e */
.L_x_16:
[----:B--23--:R-:W-:Y:S05]  /*0830*/  BSYNC.RECONVERGENT B0 ;  /* 0x0000000000007941 */ /* 0x00cfea0003800200 */
.L_x_15:
[----:B------:R-:W-:Y:S01]  /*0840*/  VIADD R7, R7, 0x1 ;  /* 0x0000000107077836 */ /* 0x000fe20000000000 */
[----:B------:R-:W-:Y:S04]  /*0850*/  BAR.SYNC.DEFER_BLOCKING 0x0 ;  /* 0x0000000000007b1d */ /* 0x000fe80000010000 */
[----:B------:R-:W-:-:S13]  /*0860*/  ISETP.GE.AND P0, PT, R7, R8, PT ;  /* 0x000000080700720c */ /* 0x000fda0003f06270 */
[----:B------:R-:W-:Y:S05]  /*0870*/  @!P0 BRA `(.L_x_19) ;  /* 0xfffffffc00288947 */ /* 0x000fea000383ffff */
[----:B------:R-:W2:Y:S01]  /*0880*/  S2UR UR8, SR_CgaCtaId ;  /* 0x00000000000879c3 */ /* 0x000ea20000008800 */
[----:B------:R-:W-:Y:S02]  /*0890*/  UMOV UR7, 0x400 ;  /* 0x0000040000077882 */ /* 0x000fe40000000000 */
[----:B--2---:R-:W-:-:S09]  /*08a0*/  ULEA UR7, UR8, UR7, 0x18 ;  /* 0x0000000708077291 */ /* 0x004fd2000f8ec0ff */
[----:B------:R-:W2:Y:S03]  /*08b0*/  LDS R7, [UR7+0x4] ;  /* 0x00000407ff077984 */ /* 0x000ea60008000800 */
.L_x_14:
[----:B------:R-:W2:Y:S02]  /*08c0*/  LDCU UR7, c[0x0][0x3ac] ;  /* 0x00007580ff0777ac */ /* 0x000ea40008000800 */
[----:B--2---:R-:W-:-:S13]  /*08d0*/  ISETP.GE.AND P0, PT, R7, UR7, PT ;  /* 0x0000000707007c0c */ /* 0x004fda000bf06270 */
[----:B------:R-:W-:Y:S05]  /*08e0*/  @P0 EXIT ;  /* 0x000000000000094d */ /* 0x000fea0003800000 */
[----:B------:R-:W-:Y:S05]  /*08f0*/  BRA `(.L_x_20) ;  /* 0xfffffff800647947 */ /* 0x000fea000383ffff */
        .weak           $__internal_0_$__cuda_sm3x_div_rn_noftz_f32_slowpath
        .type           $__internal_0_$__cuda_sm3x_div_rn_noftz_f32_slowpath,@function
        .size           $__internal_0_$__cuda_sm3x_div_rn_noftz_f32_slowpath,(.L_x_33 - $__internal_0_$__cuda_sm3x_div_rn_noftz_f32_slowpath)
$__internal_0_$__cuda_sm3x_div_rn_noftz_f32_slowpath:
[--C-:B------:R-:W-:Y:S01]  /*0900*/  SHF.R.U32.HI R13, RZ, 0x17, R3.reuse ;  /* 0x00000017ff0d7819 */ /* 0x100fe20000011603 */
[----:B------:R-:W-:Y:S01]  /*0910*/  BSSY.RECONVERGENT B2, `(.L_x_21) ;  /* 0x0000064000027945 */ /* 0x000fe20003800200 */
[--C-:B------:R-:W-:Y:S01]  /*0920*/  SHF.R.U32.HI R11, RZ, 0x17, R0.reuse ;  /* 0x00000017ff0b7819 */ /* 0x100fe20000011600 */
[----:B------:R-:W-:Y:S01]  /*0930*/  IMAD.MOV.U32 R14, RZ, RZ, R0 ;  /* 0x000000ffff0e7224 */ /* 0x000fe200078e0000 */
[----:B------:R-:W-:Y:S01]  /*0940*/  LOP3.LUT R13, R13, 0xff, RZ, 0xc0, !PT ;  /* 0x000000ff0d0d7812 */ /* 0x000fe200078ec0ff */
[----:B------:R-:W-:Y:S01]  /*0950*/  IMAD.MOV.U32 R15, RZ, RZ, R3 ;  /* 0x000000ffff0f7224 */ /* 0x000fe200078e0003 */
[----:B------:R-:W-:-:S03]  /*0960*/  LOP3.LUT R18, R11, 0xff, RZ, 0xc0, !PT ;  /* 0x000000ff0b127812 */ /* 0x000fc600078ec0ff */
[----:B------:R-:W-:Y:S02]  /*0970*/  VIADD R16, R13, 0xffffffff ;  /* 0xffffffff0d107836 */ /* 0x000fe40000000000 */
[----:B------:R-:W-:-:S03]  /*0980*/  VIADD R17, R18, 0xffffffff ;  /* 0xffffffff12117836 */ /* 0x000fc60000000000 */
[----:B------:R-:W-:-:S04]  /*0990*/  ISETP.GT.U32.AND P0, PT, R16, 0xfd, PT ;  /* 0x000000fd1000780c */ /* 0x000fc80003f04070 */
[----:B------:R-:W-:-:S13]  /*09a0*/  ISETP.GT.U32.OR P0, PT, R17, 0xfd, P0 ;  /* 0x000000fd1100780c */ /* 0x000fda0000704470 */
[----:B------:R-:W-:Y:S01]  /*09b0*/  @!P0 IMAD.MOV.U32 R11, RZ, RZ, RZ ;  /* 0x000000ffff0b8224 */ /* 0x000fe200078e00ff */
[----:B------:R-:W-:Y:S06]  /*09c0*/  @!P0 BRA `(.L_x_22) ;  /* 0x00000000005c8947 */ /* 0x000fec0003800000 */
[----:B------:R-:W-:Y:S02]  /*09d0*/  FSETP.GTU.FTZ.AND P0, PT, |R0|, +INF , PT ;  /* 0x7f8000000000780b */ /* 0x000fe40003f1c200 */
[----:B------:R-:W-:-:S04]  /*09e0*/  FSETP.GTU.FTZ.AND P1, PT, |R3|, +INF , PT ;  /* 0x7f8000000300780b */ /* 0x000fc80003f3c200 */
[----:B------:R-:W-:-:S13]  /*09f0*/  PLOP3.LUT P0, PT, P0, P1, PT, 0xf8, 0x8f ;  /* 0x00000000008f781c */ /* 0x000fda0000703f70 */
[----:B------:R-:W-:Y:S05]  /*0a00*/  @P0 BRA `(.L_x_23) ;  /* 0x00000004004c0947 */ /* 0x000fea0003800000 */
[----:B------:R-:W-:-:S13]  /*0a10*/  LOP3.LUT P0, RZ, R15, 0x7fffffff, R14, 0xc8, !PT ;  /* 0x7fffffff0fff7812 */ /* 0x000fda000780c80e */
[----:B------:R-:W-:Y:S05]  /*0a20*/  @!P0 BRA `(.L_x_24) ;  /* 0x00000004003c8947 */ /* 0x000fea0003800000 */
[C---:B------:R-:W-:Y:S02]  /*0a30*/  FSETP.NEU.FTZ.AND P2, PT, |R0|.reuse, +INF , PT ;  /* 0x7f8000000000780b */ /* 0x040fe40003f5d200 */
[----:B------:R-:W-:Y:S02]  /*0a40*/  FSETP.NEU.FTZ.AND P1, PT, |R3|, +INF , PT ;  /* 0x7f8000000300780b */ /* 0x000fe40003f3d200 */
[----:B------:R-:W-:-:S11]  /*0a50*/  FSETP.NEU.FTZ.AND P0, PT, |R0|, +INF , PT ;  /* 0x7f8000000000780b */ /* 0x000fd60003f1d200 */
[----:B------:R-:W-:Y:S05]  /*0a60*/  @!P1 BRA !P2, `(.L_x_24) ;  /* 0x00000004002c9947 */ /* 0x000fea0005000000 */
[----:B------:R-:W-:-:S04]  /*0a70*/  LOP3.LUT P2, RZ, R14, 0x7fffffff, RZ, 0xc0, !PT ;  /* 0x7fffffff0eff7812 */ /* 0x000fc8000784c0ff */
[----:B------:R-:W-:-:S13]  /*0a80*/  PLOP3.LUT P1, PT, P1, P2, PT, 0x2f, 0xf2 ;  /* 0x0000000000f2781c */ /* 0x000fda0000f24577 */
[----:B------:R-:W-:Y:S05]  /*0a90*/  @P1 BRA `(.L_x_25) ;  /* 0x0000000400181947 */ /* 0x000fea0003800000 */
[----:B------:R-:W-:-:S04]  /*0aa0*/  LOP3.LUT P1, RZ, R15, 0x7fffffff, RZ, 0xc0, !PT ;  /* 0x7fffffff0fff7812 */ /* 0x000fc8000782c0ff */
[----:B------:R-:W-:-:S13]  /*0ab0*/  PLOP3.LUT P0, PT, P0, P1, PT, 0x2f, 0xf2 ;  /* 0x0000000000f2781c */ /* 0x000fda0000702577 */
[----:B------:R-:W-:Y:S05]  /*0ac0*/  @P0 BRA `(.L_x_26) ;  /* 0x0000000400000947 */ /* 0x000fea0003800000 */
[----:B------:R-:W-:Y:S02]  /*0ad0*/  ISETP.GE.AND P0, PT, R17, RZ, PT ;  /* 0x000000ff1100720c */ /* 0x000fe40003f06270 */
[----:B------:R-:W-:-:S11]  /*0ae0*/  ISETP.GE.AND P1, PT, R16, RZ, PT ;  /* 0x000000ff1000720c */ /* 0x000fd60003f26270 */
[----:B------:R-:W-:Y:S02]  /*0af0*/  @P0 IMAD.MOV.U32 R11, RZ, RZ, RZ ;  /* 0x000000ffff0b0224 */ /* 0x000fe400078e00ff */
[----:B------:R-:W-:Y:S01]  /*0b00*/  @!P0 FFMA R14, R0, 1.84467440737095516160e+19, RZ ;  /* 0x5f800000000e8823 */ /* 0x000fe200000000ff */
[----:B------:R-:W-:Y:S02]  /*0b10*/  @!P0 IMAD.MOV.U32 R11, RZ, RZ, -0x40 ;  /* 0xffffffc0ff0b8424 */ /* 0x000fe400078e00ff */
[----:B------:R-:W-:Y:S02]  /*0b20*/  @!P1 FFMA R15, R3, 1.84467440737095516160e+19, RZ ;  /* 0x5f800000030f9823 */ /* 0x000fe400000000ff */
[----:B------:R-:W-:-:S07]  /*0b30*/  @!P1 VIADD R11, R11, 0x40 ;  /* 0x000000400b0b9836 */ /* 0x000fce0000000000 */
.L_x_22:
[----:B------:R-:W-:Y:S01]  /*0b40*/  LEA R0, R13, 0xc0800000, 0x17 ;  /* 0xc08000000d007811 */ /* 0x000fe200078eb8ff */
[----:B------:R-:W-:Y:S01]  /*0b50*/  VIADD R3, R18, 0xffffff81 ;  /* 0xffffff8112037836 */ /* 0x000fe20000000000 */
[----:B------:R-:W-:Y:S03]  /*0b60*/  BSSY.RECONVERGENT B3, `(.L_x_27) ;  /* 0x0000035000037945 */ /* 0x000fe60003800200 */
[----:B------:R-:W-:Y:S02]  /*0b70*/  IMAD.IADD R15, R15, 0x1, -R0 ;  /* 0x000000010f0f7824 */ /* 0x000fe400078e0a00 */
[----:B------:R-:W-:Y:S02]  /*0b80*/  IMAD R0, R3, -0x800000, R14 ;  /* 0xff80000003007824 */ /* 0x000fe400078e020e */
[----:B------:R-:W0:Y:S01]  /*0b90*/  MUFU.RCP R16, R15 ;  /* 0x0000000f00107308 */ /* 0x000e220000001000 */
[----:B------:R-:W-:-:S04]  /*0ba0*/  FADD.FTZ R17, -R15, -RZ ;  /* 0x800000ff0f117221 */ /* 0x000fc80000010100 */
[----:B0-----:R-:W-:-:S04]  /*0bb0*/  FFMA R19, R16, R17, 1 ;  /* 0x3f80000010137423 */ /* 0x001fc80000000011 */
[----:B------:R-:W-:-:S04]  /*0bc0*/  FFMA R21, R16, R19, R16 ;  /* 0x0000001310157223 */ /* 0x000fc80000000010 */
[----:B------:R-:W-:-:S04]  /*0bd0*/  FFMA R14, R0, R21, RZ ;  /* 0x00000015000e7223 */ /* 0x000fc800000000ff */
[----:B------:R-:W-:-:S04]  /*0be0*/  FFMA R19, R17, R14, R0 ;  /* 0x0000000e11137223 */ /* 0x000fc80000000000 */
[----:B------:R-:W-:Y:S01]  /*0bf0*/  FFMA R16, R21, R19, R14 ;  /* 0x0000001315107223 */ /* 0x000fe2000000000e */
[----:B------:R-:W-:-:S03]  /*0c00*/  IADD3 R14, PT, PT, R3, 0x7f, -R13 ;  /* 0x0000007f030e7810 */ /* 0x000fc60007ffe80d */
[----:B------:R-:W-:Y:S02]  /*0c10*/  FFMA R17, R17, R16, R0 ;  /* 0x0000001011117223 */ /* 0x000fe40000000000 */
[----:B------:R-:W-:Y:S02]  /*0c20*/  IMAD.IADD R14, R14, 0x1, R11 ;  /* 0x000000010e0e7824 */ /* 0x000fe400078e020b */
[----:B------:R-:W-:-:S05]  /*0c30*/  FFMA R0, R21, R17, R16 ;  /* 0x0000001115007223 */ /* 0x000fca0000000010 */
[----:B------:R-:W-:-:S04]  /*0c40*/  SHF.R.U32.HI R3, RZ, 0x17, R0 ;  /* 0x00000017ff037819 */ /* 0x000fc80000011600 */
[----:B------:R-:W-:-:S05]  /*0c50*/  LOP3.LUT R3, R3, 0xff, RZ, 0xc0, !PT ;  /* 0x000000ff03037812 */ /* 0x000fca00078ec0ff */
[----:B------:R-:W-:-:S04]  /*0c60*/  IMAD.IADD R13, R3, 0x1, R14 ;  /* 0x00000001030d7824 */ /* 0x000fc800078e020e */
[----:B------:R-:W-:-:S05]  /*0c70*/  VIADD R3, R13, 0xffffffff ;  /* 0xffffffff0d037836 */ /* 0x000fca0000000000 */
[----:B------:R-:W-:-:S13]  /*0c80*/  ISETP.GE.U32.AND P0, PT, R3, 0xfe, PT ;  /* 0x000000fe0300780c */ /* 0x000fda0003f06070 */
[----:B------:R-:W-:Y:S05]  /*0c90*/  @!P0 BRA `(.L_x_28) ;  /* 0x0000000000808947 */ /* 0x000fea0003800000 */
[----:B------:R-:W-:-:S13]  /*0ca0*/  ISETP.GT.AND P0, PT, R13, 0xfe, PT ;  /* 0x000000fe0d00780c */ /* 0x000fda0003f04270 */
[----:B------:R-:W-:Y:S05]  /*0cb0*/  @P0 BRA `(.L_x_29) ;  /* 0x00000000006c0947 */ /* 0x000fea0003800000 */
[----:B------:R-:W-:-:S13]  /*0cc0*/  ISETP.GE.AND P0, PT, R13, 0x1, PT ;  /* 0x000000010d00780c */ /* 0x000fda0003f06270 */
[----:B------:R-:W-:Y:S05]  /*0cd0*/  @P0 BRA `(.L_x_30) ;  /* 0x0000000000740947 */ /* 0x000fea0003800000 */
[----:B------:R-:W-:Y:S02]  /*0ce0*/  ISETP.GE.AND P0, PT, R13, -0x18, PT ;  /* 0xffffffe80d00780c */ /* 0x000fe40003f06270 */
[----:B------:R-:W-:-:S11]  /*0cf0*/  LOP3.LUT R0, R0, 0x80000000, RZ, 0xc0, !PT ;  /* 0x8000000000007812 */ /* 0x000fd600078ec0ff */
[----:B------:R-:W-:Y:S05]  /*0d00*/  @!P0 BRA `(.L_x_30) ;  /* 0x0000000000688947 */ /* 0x000fea0003800000 */
[CCC-:B------:R-:W-:Y:S01]  /*0d10*/  FFMA.RZ R3, R21.reuse, R17.reuse, R16.reuse ;  /* 0x0000001115037223 */ /* 0x1c0fe2000000c010 */
[-CC-:B------:R-:W-:Y:S01]  /*0d20*/  FFMA.RM R14, R21, R17.reuse, R16.reuse ;  /* 0x00000011150e7223 */ /* 0x180fe20000004010 */
[C---:B------:R-:W-:Y:S02]  /*0d30*/  ISETP.NE.AND P2, PT, R13.reuse, RZ, PT ;  /* 0x000000ff0d00720c */ /* 0x040fe40003f45270 */
[----:B------:R-:W-:Y:S02]  /*0d40*/  ISETP.NE.AND P1, PT, R13, RZ, PT ;  /* 0x000000ff0d00720c */ /* 0x000fe40003f25270 */
[----:B------:R-:W-:Y:S01]  /*0d50*/  LOP3.LUT R11, R3, 0x7fffff, RZ, 0xc0, !PT ;  /* 0x007fffff030b7812 */ /* 0x000fe200078ec0ff */
[----:B------:R-:W-:Y:S01]  /*0d60*/  FFMA.RP R3, R21, R17, R16 ;  /* 0x0000001115037223 */ /* 0x000fe20000008010 */
[----:B------:R-:W-:Y:S02]  /*0d70*/  VIADD R16, R13, 0x20 ;  /* 0x000000200d107836 */ /* 0x000fe40000000000 */
[----:B------:R-:W-:Y:S01]  /*0d80*/  LOP3.LUT R11, R11, 0x800000, RZ, 0xfc, !PT ;  /* 0x008000000b0b7812 */ /* 0x000fe200078efcff */
[----:B------:R-:W-:Y:S01]  /*0d90*/  IMAD.MOV R13, RZ, RZ, -R13 ;  /* 0x000000ffff0d7224 */ /* 0x000fe200078e0a0d */
[----:B------:R-:W-:-:S02]  /*0da0*/  FSETP.NEU.FTZ.AND P0, PT, R3, R14, PT ;  /* 0x0000000e0300720b */ /* 0x000fc40003f1d000 */
[----:B------:R-:W-:Y:S02]  /*0db0*/  SHF.L.U32 R16, R11, R16, RZ ;  /* 0x000000100b107219 */ /* 0x000fe400000006ff */
[----:B------:R-:W-:Y:S02]  /*0dc0*/  SEL R14, R13, RZ, P2 ;  /* 0x000000ff0d0e7207 */ /* 0x000fe40001000000 */
[----:B------:R-:W-:Y:S02]  /*0dd0*/  ISETP.NE.AND P1, PT, R16, RZ, P1 ;  /* 0x000000ff1000720c */ /* 0x000fe40000f25270 */
[----:B------:R-:W-:Y:S02]  /*0de0*/  SHF.R.U32.HI R14, RZ, R14, R11 ;  /* 0x0000000eff0e7219 */ /* 0x000fe4000001160b */
[----:B------:R-:W-:Y:S02]  /*0df0*/  PLOP3.LUT P0, PT, P0, P1, PT, 0xf8, 0x8f ;  /* 0x00000000008f781c */ /* 0x000fe40000703f70 */
[----:B------:R-:W-:-:S02]  /*0e00*/  SHF.R.U32.HI R16, RZ, 0x1, R14 ;  /* 0x00000001ff107819 */ /* 0x000fc4000001160e */
[----:B------:R-:W-:-:S04]  /*0e10*/  SEL R3, RZ, 0x1, !P0 ;  /* 0x00000001ff037807 */ /* 0x000fc80004000000 */
[----:B------:R-:W-:-:S04]  /*0e20*/  LOP3.LUT R3, R3, 0x1, R16, 0xf8, !PT ;  /* 0x0000000103037812 */ /* 0x000fc800078ef810 */
[----:B------:R-:W-:-:S05]  /*0e30*/  LOP3.LUT R3, R3, R14, RZ, 0xc0, !PT ;  /* 0x0000000e03037212 */ /* 0x000fca00078ec0ff */
[----:B------:R-:W-:-:S05]  /*0e40*/  IMAD.IADD R3, R16, 0x1, R3 ;  /* 0x0000000110037824 */ /* 0x000fca00078e0203 */
[----:B------:R-:W-:Y:S01]  /*0e50*/  LOP3.LUT R0, R3, R0, RZ, 0xfc, !PT ;  /* 0x0000000003007212 */ /* 0x000fe200078efcff */
[----:B------:R-:W-:Y:S06]  /*0e60*/  BRA `(.L_x_30) ;  /* 0x0000000000107947 */ /* 0x000fec0003800000 */
.L_x_29:
[----:B------:R-:W-:-:S04]  /*0e70*/  LOP3.LUT R0, R0, 0x80000000, RZ, 0xc0, !PT ;  /* 0x8000000000007812 */ /* 0x000fc800078ec0ff */
[----:B------:R-:W-:Y:S01]  /*0e80*/  LOP3.LUT R0, R0, 0x7f800000, RZ, 0xfc, !PT ;  /* 0x7f80000000007812 */ /* 0x000fe200078efcff */
[----:B------:R-:W-:Y:S06]  /*0e90*/  BRA `(.L_x_30) ;  /* 0x0000000000047947 */ /* 0x000fec0003800000 */
.L_x_28:
[----:B------:R-:W-:-:S07]  /*0ea0*/  IMAD R0, R14, 0x800000, R0 ;  /* 0x008000000e007824 */ /* 0x000fce00078e0200 */
.L_x_30:
[----:B------:R-:W-:Y:S05]  /*0eb0*/  BSYNC.RECONVERGENT B3 ;  /* 0x0000000000037941 */ /* 0x000fea0003800200 */
.L_x_27:
[----:B------:R-:W-:Y:S05]  /*0ec0*/  BRA `(.L_x_31) ;  /* 0x0000000000207947 */ /* 0x000fea0003800000 */
.L_x_26:
[----:B------:R-:W-:-:S04]  /*0ed0*/  LOP3.LUT R0, R15, 0x80000000, R14, 0x48, !PT ;  /* 0x800000000f007812 */ /* 0x000fc800078e480e */
[----:B------:R-:W-:Y:S01]  /*0ee0*/  LOP3.LUT R0, R0, 0x7f800000, RZ, 0xfc, !PT ;  /* 0x7f80000000007812 */ /* 0x000fe200078efcff */
[----:B------:R-:W-:Y:S06]  /*0ef0*/  BRA `(.L_x_31) ;  /* 0x0000000000147947 */ /* 0x000fec0003800000 */
.L_x_25:
[----:B------:R-:W-:Y:S01]  /*0f00*/  LOP3.LUT R0, R15, 0x80000000, R14, 0x48, !PT ;  /* 0x800000000f007812 */ /* 0x000fe200078e480e */
[----:B------:R-:W-:Y:S06]  /*0f10*/  BRA `(.L_x_31) ;  /* 0x00000000000c7947 */ /* 0x000fec0003800000 */
.L_x_24:
[----:B------:R-:W0:Y:S01]  /*0f20*/  MUFU.RSQ R0, -QNAN ;  /* 0xffc0000000007908 */ /* 0x000e220000001400 */
[----:B------:R-:W-:Y:S05]  /*0f30*/  BRA `(.L_x_31) ;  /* 0x0000000000047947 */ /* 0x000fea0003800000 */
.L_x_23:
[----:B------:R-:W-:-:S07]  /*0f40*/  FADD.FTZ R0, R0, R3 ;  /* 0x0000000300007221 */ /* 0x000fce0000010000 */
.L_x_31:
[----:B------:R-:W-:Y:S05]  /*0f50*/  BSYNC.RECONVERGENT B2 ;  /* 0x0000000000027941 */ /* 0x000fea0003800200 */
.L_x_21:
[----:B------:R-:W-:-:S04]  /*0f60*/  IMAD.MOV.U32 R13, RZ, RZ, 0x0 ;  /* 0x00000000ff0d7424 */ /* 0x000fc800078e00ff */
[----:B0-----:R-:W-:Y:S05]  /*0f70*/  RET.REL.NODEC R12 `(Fan1Proxy) ;  /* 0xfffffff00c207950 */ /* 0x001fea0003c3ffff */
.L_x_32:
        /* <DEDUP_REMOVED lines=16> */
.L_x_33:


//--------------------- .nv.shared.Fan2Proxy      --------------------------
	.section	.nv.shared.Fan2Proxy,"aw",@nobits
	.sectionflags	@""
	.align	4
.nv.shared.Fan2Proxy:
	.zero		1032


//--------------------- .nv.shared.reserved.0     --------------------------
	.section	.nv.shared.reserved.0,"aw",@nobits
	.weak		__nv_reservedSMEM_offset_0_alias
	.size		__nv_reservedSMEM_offset_0_alias, 0, 64
	.other		__nv_reservedSMEM_offset_0_alias,@"STO_CUDA_RESERVED_SHARED STV_DEFAULT"
__nv_reservedSMEM_offset_0_alias:
	.zero		0
	.zero		64


//--------------------- .nv.global                --------------------------
	.section	.nv.global,"aw",@nobits
	.align	4
.nv.global:
	.type		finished,@object
	.size		finished,(.L_0 - finished)
finished:
	.zero		4
.L_0:


//--------------------- .nv.shared.Fan1Proxy      --------------------------
	.section	.nv.shared.Fan1Proxy,"aw",@nobits
	.sectionflags	@""
	.align	4
.nv.shared.Fan1Proxy:
	.zero		1032


//--------------------- .nv.constant0.Fan2Proxy   --------------------------
	.section	.nv.constant0.Fan2Proxy,"a",@progbits
	.sectionflags	@""
	.align	4
.nv.constant0.Fan2Proxy:
	.zero		956


//--------------------- .nv.constant0.Fan1Proxy   --------------------------
	.section	.nv.constant0.Fan1Proxy,"a",@progbits
	.sectionflags	@""
	.align	4
.nv.constant0.Fan1Proxy:
	.zero		944


//--------------------- SYMBOLS --------------------------

	.type		.nv.reservedSmem.offset0,@object
	.size		.nv.reservedSmem.offset0,0x4
	.type		.nv.reservedSmem.cap,@object
	.size		.nv.reservedSmem.cap,0x4
